//
// Generated by NVIDIA NVVM Compiler
//
// Compiler Build ID: CL-36424714
// Cuda compilation tools, release 13.0, V13.0.88
// Based on NVVM 20.0.0
//

.version 9.0
.target sm_100
.address_size 64

	// .globl	_Z17per_row_AB_kernelPlS_S_ll

.visible .entry _Z17per_row_AB_kernelPlS_S_ll(
	.param .u64 .ptr .align 1 _Z17per_row_AB_kernelPlS_S_ll_param_0,
	.param .u64 .ptr .align 1 _Z17per_row_AB_kernelPlS_S_ll_param_1,
	.param .u64 .ptr .align 1 _Z17per_row_AB_kernelPlS_S_ll_param_2,
	.param .u64 _Z17per_row_AB_kernelPlS_S_ll_param_3,
	.param .u64 _Z17per_row_AB_kernelPlS_S_ll_param_4
)
{
	.reg .pred 	%p<13>;
	.reg .b32 	%r<9>;
	.reg .b32 	%f<3>;
	.reg .b64 	%rd<195>;

	ld.param.u64 	%rd25, [_Z17per_row_AB_kernelPlS_S_ll_param_1];
	ld.param.u64 	%rd26, [_Z17per_row_AB_kernelPlS_S_ll_param_2];
	ld.param.u64 	%rd27, [_Z17per_row_AB_kernelPlS_S_ll_param_3];
	ld.param.u64 	%rd24, [_Z17per_row_AB_kernelPlS_S_ll_param_4];
	cvta.to.global.u64 	%rd1, %rd26;
	cvta.to.global.u64 	%rd2, %rd25;
	mov.u32 	%r1, %ntid.x;
	cvt.rn.f32.u32 	%f1, %r1;
	sqrt.rn.f32 	%f2, %f1;
	cvt.rzi.s32.f32 	%r2, %f2;
	mov.u32 	%r3, %ctaid.x;
	mul.lo.s32 	%r4, %r2, %r3;
	cvt.u64.u32 	%rd28, %r4;
	mov.u32 	%r5, %tid.x;
	div.u32 	%r6, %r5, %r2;
	cvt.u64.u32 	%rd29, %r6;
	add.s64 	%rd3, %rd28, %rd29;
	mul.lo.s32 	%r7, %r6, %r2;
	sub.s32 	%r8, %r5, %r7;
	cvt.u64.u32 	%rd30, %r8;
	add.s64 	%rd31, %rd30, %rd28;
	max.s64 	%rd32, %rd3, %rd31;
	setp.ge.s64 	%p1, %rd32, %rd27;
	setp.lt.s64 	%p2, %rd24, 1;
	or.pred  	%p3, %p1, %p2;
	@%p3 bra 	$L__BB0_14;
	mul.lo.s64 	%rd5, %rd3, %rd24;
	mul.lo.s64 	%rd6, %rd31, %rd24;
	and.b64  	%rd7, %rd24, 7;
	and.b64  	%rd8, %rd24, 3;
	and.b64  	%rd9, %rd24, 9223372036854775800;
	mov.b64 	%rd189, 0;
$L__BB0_2:
	ld.param.u64 	%rd188, [_Z17per_row_AB_kernelPlS_S_ll_param_0];
	setp.lt.u64 	%p4, %rd24, 8;
	add.s64 	%rd35, %rd189, %rd5;
	cvta.to.global.u64 	%rd36, %rd188;
	shl.b64 	%rd37, %rd35, 3;
	add.s64 	%rd11, %rd36, %rd37;
	mov.b64 	%rd193, 0;
	@%p4 bra 	$L__BB0_5;
	mov.b64 	%rd191, 0;
	mov.u64 	%rd190, %rd9;
$L__BB0_4:
	.pragma "nounroll";
	add.s64 	%rd39, %rd191, %rd5;
	mad.lo.s64 	%rd40, %rd39, %rd24, %rd189;
	mad.lo.s64 	%rd41, %rd40, %rd27, %rd31;
	ld.global.u64 	%rd42, [%rd11];
	add.s64 	%rd43, %rd191, %rd6;
	shl.b64 	%rd44, %rd43, 3;
	add.s64 	%rd45, %rd2, %rd44;
	ld.global.u64 	%rd46, [%rd45];
	mul.lo.s64 	%rd47, %rd46, %rd42;
	shl.b64 	%rd48, %rd41, 3;
	add.s64 	%rd49, %rd1, %rd48;
	st.global.u64 	[%rd49], %rd47;
	add.s64 	%rd50, %rd40, %rd24;
	mad.lo.s64 	%rd51, %rd50, %rd27, %rd31;
	ld.global.u64 	%rd52, [%rd11];
	ld.global.u64 	%rd53, [%rd45+8];
	mul.lo.s64 	%rd54, %rd53, %rd52;
	shl.b64 	%rd55, %rd51, 3;
	add.s64 	%rd56, %rd1, %rd55;
	st.global.u64 	[%rd56], %rd54;
	add.s64 	%rd57, %rd50, %rd24;
	mad.lo.s64 	%rd58, %rd57, %rd27, %rd31;
	ld.global.u64 	%rd59, [%rd11];
	ld.global.u64 	%rd60, [%rd45+16];
	mul.lo.s64 	%rd61, %rd60, %rd59;
	shl.b64 	%rd62, %rd58, 3;
	add.s64 	%rd63, %rd1, %rd62;
	st.global.u64 	[%rd63], %rd61;
	add.s64 	%rd64, %rd57, %rd24;
	mad.lo.s64 	%rd65, %rd64, %rd27, %rd31;
	ld.global.u64 	%rd66, [%rd11];
	ld.global.u64 	%rd67, [%rd45+24];
	mul.lo.s64 	%rd68, %rd67, %rd66;
	shl.b64 	%rd69, %rd65, 3;
	add.s64 	%rd70, %rd1, %rd69;
	st.global.u64 	[%rd70], %rd68;
	add.s64 	%rd71, %rd64, %rd24;
	mad.lo.s64 	%rd72, %rd71, %rd27, %rd31;
	ld.global.u64 	%rd73, [%rd11];
	ld.global.u64 	%rd74, [%rd45+32];
	mul.lo.s64 	%rd75, %rd74, %rd73;
	shl.b64 	%rd76, %rd72, 3;
	add.s64 	%rd77, %rd1, %rd76;
	st.global.u64 	[%rd77], %rd75;
	add.s64 	%rd78, %rd71, %rd24;
	mad.lo.s64 	%rd79, %rd78, %rd27, %rd31;
	ld.global.u64 	%rd80, [%rd11];
	ld.global.u64 	%rd81, [%rd45+40];
	mul.lo.s64 	%rd82, %rd81, %rd80;
	shl.b64 	%rd83, %rd79, 3;
	add.s64 	%rd84, %rd1, %rd83;
	st.global.u64 	[%rd84], %rd82;
	add.s64 	%rd85, %rd78, %rd24;
	mad.lo.s64 	%rd86, %rd85, %rd27, %rd31;
	ld.global.u64 	%rd87, [%rd11];
	ld.global.u64 	%rd88, [%rd45+48];
	mul.lo.s64 	%rd89, %rd88, %rd87;
	shl.b64 	%rd90, %rd86, 3;
	add.s64 	%rd91, %rd1, %rd90;
	st.global.u64 	[%rd91], %rd89;
	add.s64 	%rd92, %rd85, %rd24;
	mad.lo.s64 	%rd93, %rd92, %rd27, %rd31;
	ld.global.u64 	%rd94, [%rd11];
	ld.global.u64 	%rd95, [%rd45+56];
	mul.lo.s64 	%rd96, %rd95, %rd94;
	shl.b64 	%rd97, %rd93, 3;
	add.s64 	%rd98, %rd1, %rd97;
	st.global.u64 	[%rd98], %rd96;
	add.s64 	%rd191, %rd191, 8;
	add.s64 	%rd190, %rd190, -8;
	setp.ne.s64 	%p5, %rd190, 0;
	mov.u64 	%rd193, %rd9;
	@%p5 bra 	$L__BB0_4;
$L__BB0_5:
	setp.eq.s64 	%p6, %rd7, 0;
	@%p6 bra 	$L__BB0_13;
	add.s64 	%rd99, %rd7, -1;
	setp.lt.u64 	%p7, %rd99, 3;
	@%p7 bra 	$L__BB0_8;
	add.s64 	%rd100, %rd193, %rd5;
	mad.lo.s64 	%rd101, %rd100, %rd24, %rd189;
	mad.lo.s64 	%rd102, %rd101, %rd27, %rd31;
	ld.global.u64 	%rd103, [%rd11];
	add.s64 	%rd104, %rd193, %rd6;
	shl.b64 	%rd105, %rd104, 3;
	add.s64 	%rd106, %rd2, %rd105;
	ld.global.u64 	%rd107, [%rd106];
	mul.lo.s64 	%rd108, %rd107, %rd103;
	shl.b64 	%rd109, %rd102, 3;
	add.s64 	%rd110, %rd1, %rd109;
	st.global.u64 	[%rd110], %rd108;
	add.s64 	%rd111, %rd193, 1;
	and.b64  	%rd112, %rd111, 4294967295;
	add.s64 	%rd113, %rd112, %rd5;
	mad.lo.s64 	%rd114, %rd113, %rd24, %rd189;
	mad.lo.s64 	%rd115, %rd114, %rd27, %rd31;
	ld.global.u64 	%rd116, [%rd11];
	add.s64 	%rd117, %rd112, %rd6;
	shl.b64 	%rd118, %rd117, 3;
	add.s64 	%rd119, %rd2, %rd118;
	ld.global.u64 	%rd120, [%rd119];
	mul.lo.s64 	%rd121, %rd120, %rd116;
	shl.b64 	%rd122, %rd115, 3;
	add.s64 	%rd123, %rd1, %rd122;
	st.global.u64 	[%rd123], %rd121;
	add.s64 	%rd124, %rd193, 2;
	and.b64  	%rd125, %rd124, 4294967295;
	add.s64 	%rd126, %rd125, %rd5;
	mad.lo.s64 	%rd127, %rd126, %rd24, %rd189;
	mad.lo.s64 	%rd128, %rd127, %rd27, %rd31;
	ld.global.u64 	%rd129, [%rd11];
	add.s64 	%rd130, %rd125, %rd6;
	shl.b64 	%rd131, %rd130, 3;
	add.s64 	%rd132, %rd2, %rd131;
	ld.global.u64 	%rd133, [%rd132];
	mul.lo.s64 	%rd134, %rd133, %rd129;
	shl.b64 	%rd135, %rd128, 3;
	add.s64 	%rd136, %rd1, %rd135;
	st.global.u64 	[%rd136], %rd134;
	add.s64 	%rd137, %rd193, 3;
	and.b64  	%rd138, %rd137, 4294967295;
	add.s64 	%rd139, %rd138, %rd5;
	mad.lo.s64 	%rd140, %rd139, %rd24, %rd189;
	mad.lo.s64 	%rd141, %rd140, %rd27, %rd31;
	ld.global.u64 	%rd142, [%rd11];
	add.s64 	%rd143, %rd138, %rd6;
	shl.b64 	%rd144, %rd143, 3;
	add.s64 	%rd145, %rd2, %rd144;
	ld.global.u64 	%rd146, [%rd145];
	mul.lo.s64 	%rd147, %rd146, %rd142;
	shl.b64 	%rd148, %rd141, 3;
	add.s64 	%rd149, %rd1, %rd148;
	st.global.u64 	[%rd149], %rd147;
	add.s64 	%rd150, %rd193, 4;
	and.b64  	%rd193, %rd150, 4294967295;
$L__BB0_8:
	setp.eq.s64 	%p8, %rd8, 0;
	@%p8 bra 	$L__BB0_13;
	setp.eq.s64 	%p9, %rd8, 1;
	@%p9 bra 	$L__BB0_11;
	add.s64 	%rd151, %rd193, %rd5;
	mad.lo.s64 	%rd152, %rd151, %rd24, %rd189;
	mad.lo.s64 	%rd153, %rd152, %rd27, %rd31;
	ld.global.u64 	%rd154, [%rd11];
	add.s64 	%rd155, %rd193, %rd6;
	shl.b64 	%rd156, %rd155, 3;
	add.s64 	%rd157, %rd2, %rd156;
	ld.global.u64 	%rd158, [%rd157];
	mul.lo.s64 	%rd159, %rd158, %rd154;
	shl.b64 	%rd160, %rd153, 3;
	add.s64 	%rd161, %rd1, %rd160;
	st.global.u64 	[%rd161], %rd159;
	add.s64 	%rd162, %rd193, 1;
	and.b64  	%rd163, %rd162, 4294967295;
	add.s64 	%rd164, %rd163, %rd5;
	mad.lo.s64 	%rd165, %rd164, %rd24, %rd189;
	mad.lo.s64 	%rd166, %rd165, %rd27, %rd31;
	ld.global.u64 	%rd167, [%rd11];
	add.s64 	%rd168, %rd163, %rd6;
	shl.b64 	%rd169, %rd168, 3;
	add.s64 	%rd170, %rd2, %rd169;
	ld.global.u64 	%rd171, [%rd170];
	mul.lo.s64 	%rd172, %rd171, %rd167;
	shl.b64 	%rd173, %rd166, 3;
	add.s64 	%rd174, %rd1, %rd173;
	st.global.u64 	[%rd174], %rd172;
	add.s64 	%rd175, %rd193, 2;
	and.b64  	%rd193, %rd175, 4294967295;
$L__BB0_11:
	and.b64  	%rd176, %rd24, 1;
	setp.eq.b64 	%p10, %rd176, 1;
	not.pred 	%p11, %p10;
	@%p11 bra 	$L__BB0_13;
	add.s64 	%rd177, %rd193, %rd5;
	mad.lo.s64 	%rd178, %rd177, %rd24, %rd189;
	mad.lo.s64 	%rd179, %rd178, %rd27, %rd31;
	ld.global.u64 	%rd180, [%rd11];
	add.s64 	%rd181, %rd193, %rd6;
	shl.b64 	%rd182, %rd181, 3;
	add.s64 	%rd183, %rd2, %rd182;
	ld.global.u64 	%rd184, [%rd183];
	mul.lo.s64 	%rd185, %rd184, %rd180;
	shl.b64 	%rd186, %rd179, 3;
	add.s64 	%rd187, %rd1, %rd186;
	st.global.u64 	[%rd187], %rd185;
$L__BB0_13:
	add.s64 	%rd189, %rd189, 1;
	setp.gt.s64 	%p12, %rd24, %rd189;
	@%p12 bra 	$L__BB0_2;
$L__BB0_14:
	ret;

}
	// .globl	_Z20per_column_AB_kernelPlS_S_ll
.visible .entry _Z20per_column_AB_kernelPlS_S_ll(
	.param .u64 .ptr .align 1 _Z20per_column_AB_kernelPlS_S_ll_param_0,
	.param .u64 .ptr .align 1 _Z20per_column_AB_kernelPlS_S_ll_param_1,
	.param .u64 .ptr .align 1 _Z20per_column_AB_kernelPlS_S_ll_param_2,
	.param .u64 _Z20per_column_AB_kernelPlS_S_ll_param_3,
	.param .u64 _Z20per_column_AB_kernelPlS_S_ll_param_4
)
{
	.reg .pred 	%p<12>;
	.reg .b32 	%r<10>;
	.reg .b64 	%rd<158>;

	ld.param.u64 	%rd31, [_Z20per_column_AB_kernelPlS_S_ll_param_0];
	ld.param.u64 	%rd34, [_Z20per_column_AB_kernelPlS_S_ll_param_1];
	ld.param.u64 	%rd35, [_Z20per_column_AB_kernelPlS_S_ll_param_2];
	ld.param.u64 	%rd32, [_Z20per_column_AB_kernelPlS_S_ll_param_3];
	ld.param.u64 	%rd36, [_Z20per_column_AB_kernelPlS_S_ll_param_4];
	cvta.to.global.u64 	%rd1, %rd35;
	cvta.to.global.u64 	%rd2, %rd34;
	mov.u32 	%r1, %tid.x;
	mov.u32 	%r2, %ctaid.x;
	mov.u32 	%r3, %ntid.x;
	mad.lo.s32 	%r4, %r2, %r3, %r1;
	cvt.u64.u32 	%rd3, %r4;
	mov.u32 	%r5, %tid.y;
	mov.u32 	%r6, %ctaid.y;
	mov.u32 	%r7, %ntid.y;
	mad.lo.s32 	%r8, %r6, %r7, %r5;
	cvt.u64.u32 	%rd4, %r8;
	max.s64 	%rd37, %rd3, %rd4;
	setp.ge.s64 	%p1, %rd37, %rd36;
	setp.lt.s64 	%p2, %rd32, 1;
	or.pred  	%p3, %p1, %p2;
	@%p3 bra 	$L__BB1_14;
	and.b64  	%rd5, %rd32, 7;
	and.b64  	%rd6, %rd32, 3;
	and.b64  	%rd7, %rd32, 9223372036854775800;
	and.b64  	%rd8, %rd32, 1;
	shl.b64 	%rd9, %rd36, 6;
	shl.b64 	%rd10, %rd32, 3;
	shl.b64 	%rd11, %rd36, 3;
	cvta.to.global.u64 	%rd12, %rd31;
	mov.b64 	%rd151, 0;
$L__BB1_2:
	setp.lt.u64 	%p4, %rd32, 8;
	mul.lo.s64 	%rd40, %rd151, %rd36;
	add.s64 	%rd41, %rd40, %rd4;
	mad.lo.s64 	%rd14, %rd41, %rd36, %rd3;
	mul.lo.s64 	%rd15, %rd14, %rd32;
	add.s64 	%rd42, %rd40, %rd3;
	shl.b64 	%rd43, %rd42, 3;
	add.s64 	%rd16, %rd12, %rd43;
	mov.b64 	%rd156, 0;
	@%p4 bra 	$L__BB1_5;
	shl.b64 	%rd44, %rd4, 3;
	add.s64 	%rd153, %rd2, %rd44;
	mad.lo.s64 	%rd45, %rd10, %rd14, %rd1;
	add.s64 	%rd152, %rd45, 32;
	mov.u64 	%rd154, %rd7;
$L__BB1_4:
	.pragma "nounroll";
	ld.global.u64 	%rd46, [%rd16];
	ld.global.u64 	%rd47, [%rd153];
	mul.lo.s64 	%rd48, %rd47, %rd46;
	st.global.u64 	[%rd152+-32], %rd48;
	ld.global.u64 	%rd49, [%rd16];
	add.s64 	%rd50, %rd153, %rd11;
	ld.global.u64 	%rd51, [%rd50];
	mul.lo.s64 	%rd52, %rd51, %rd49;
	st.global.u64 	[%rd152+-24], %rd52;
	ld.global.u64 	%rd53, [%rd16];
	add.s64 	%rd54, %rd50, %rd11;
	ld.global.u64 	%rd55, [%rd54];
	mul.lo.s64 	%rd56, %rd55, %rd53;
	st.global.u64 	[%rd152+-16], %rd56;
	ld.global.u64 	%rd57, [%rd16];
	add.s64 	%rd58, %rd54, %rd11;
	ld.global.u64 	%rd59, [%rd58];
	mul.lo.s64 	%rd60, %rd59, %rd57;
	st.global.u64 	[%rd152+-8], %rd60;
	ld.global.u64 	%rd61, [%rd16];
	add.s64 	%rd62, %rd58, %rd11;
	ld.global.u64 	%rd63, [%rd62];
	mul.lo.s64 	%rd64, %rd63, %rd61;
	st.global.u64 	[%rd152], %rd64;
	ld.global.u64 	%rd65, [%rd16];
	add.s64 	%rd66, %rd62, %rd11;
	ld.global.u64 	%rd67, [%rd66];
	mul.lo.s64 	%rd68, %rd67, %rd65;
	st.global.u64 	[%rd152+8], %rd68;
	ld.global.u64 	%rd69, [%rd16];
	add.s64 	%rd70, %rd66, %rd11;
	ld.global.u64 	%rd71, [%rd70];
	mul.lo.s64 	%rd72, %rd71, %rd69;
	st.global.u64 	[%rd152+16], %rd72;
	ld.global.u64 	%rd73, [%rd16];
	add.s64 	%rd74, %rd70, %rd11;
	ld.global.u64 	%rd75, [%rd74];
	mul.lo.s64 	%rd76, %rd75, %rd73;
	st.global.u64 	[%rd152+24], %rd76;
	add.s64 	%rd154, %rd154, -8;
	add.s64 	%rd153, %rd153, %rd9;
	add.s64 	%rd152, %rd152, 64;
	setp.ne.s64 	%p5, %rd154, 0;
	mov.u64 	%rd156, %rd7;
	@%p5 bra 	$L__BB1_4;
$L__BB1_5:
	setp.eq.s64 	%p6, %rd5, 0;
	@%p6 bra 	$L__BB1_13;
	add.s64 	%rd77, %rd5, -1;
	setp.lt.u64 	%p7, %rd77, 3;
	@%p7 bra 	$L__BB1_8;
	add.s64 	%rd78, %rd156, %rd15;
	ld.global.u64 	%rd79, [%rd16];
	mad.lo.s64 	%rd80, %rd156, %rd36, %rd4;
	shl.b64 	%rd81, %rd80, 3;
	add.s64 	%rd82, %rd2, %rd81;
	ld.global.u64 	%rd83, [%rd82];
	mul.lo.s64 	%rd84, %rd83, %rd79;
	shl.b64 	%rd85, %rd78, 3;
	add.s64 	%rd86, %rd1, %rd85;
	st.global.u64 	[%rd86], %rd84;
	add.s64 	%rd87, %rd156, 1;
	and.b64  	%rd88, %rd87, 4294967295;
	add.s64 	%rd89, %rd88, %rd15;
	ld.global.u64 	%rd90, [%rd16];
	mad.lo.s64 	%rd91, %rd88, %rd36, %rd4;
	shl.b64 	%rd92, %rd91, 3;
	add.s64 	%rd93, %rd2, %rd92;
	ld.global.u64 	%rd94, [%rd93];
	mul.lo.s64 	%rd95, %rd94, %rd90;
	shl.b64 	%rd96, %rd89, 3;
	add.s64 	%rd97, %rd1, %rd96;
	st.global.u64 	[%rd97], %rd95;
	add.s64 	%rd98, %rd156, 2;
	and.b64  	%rd99, %rd98, 4294967295;
	add.s64 	%rd100, %rd99, %rd15;
	ld.global.u64 	%rd101, [%rd16];
	mad.lo.s64 	%rd102, %rd99, %rd36, %rd4;
	shl.b64 	%rd103, %rd102, 3;
	add.s64 	%rd104, %rd2, %rd103;
	ld.global.u64 	%rd105, [%rd104];
	mul.lo.s64 	%rd106, %rd105, %rd101;
	shl.b64 	%rd107, %rd100, 3;
	add.s64 	%rd108, %rd1, %rd107;
	st.global.u64 	[%rd108], %rd106;
	add.s64 	%rd109, %rd156, 3;
	and.b64  	%rd110, %rd109, 4294967295;
	add.s64 	%rd111, %rd110, %rd15;
	ld.global.u64 	%rd112, [%rd16];
	mad.lo.s64 	%rd113, %rd110, %rd36, %rd4;
	shl.b64 	%rd114, %rd113, 3;
	add.s64 	%rd115, %rd2, %rd114;
	ld.global.u64 	%rd116, [%rd115];
	mul.lo.s64 	%rd117, %rd116, %rd112;
	shl.b64 	%rd118, %rd111, 3;
	add.s64 	%rd119, %rd1, %rd118;
	st.global.u64 	[%rd119], %rd117;
	add.s64 	%rd120, %rd156, 4;
	and.b64  	%rd156, %rd120, 4294967295;
$L__BB1_8:
	setp.eq.s64 	%p8, %rd6, 0;
	@%p8 bra 	$L__BB1_13;
	setp.eq.s64 	%p9, %rd6, 1;
	@%p9 bra 	$L__BB1_11;
	add.s64 	%rd121, %rd156, %rd15;
	ld.global.u64 	%rd122, [%rd16];
	mad.lo.s64 	%rd123, %rd156, %rd36, %rd4;
	shl.b64 	%rd124, %rd123, 3;
	add.s64 	%rd125, %rd2, %rd124;
	ld.global.u64 	%rd126, [%rd125];
	mul.lo.s64 	%rd127, %rd126, %rd122;
	shl.b64 	%rd128, %rd121, 3;
	add.s64 	%rd129, %rd1, %rd128;
	st.global.u64 	[%rd129], %rd127;
	add.s64 	%rd130, %rd156, 1;
	and.b64  	%rd131, %rd130, 4294967295;
	add.s64 	%rd132, %rd131, %rd15;
	ld.global.u64 	%rd133, [%rd16];
	mad.lo.s64 	%rd134, %rd131, %rd36, %rd4;
	shl.b64 	%rd135, %rd134, 3;
	add.s64 	%rd136, %rd2, %rd135;
	ld.global.u64 	%rd137, [%rd136];
	mul.lo.s64 	%rd138, %rd137, %rd133;
	shl.b64 	%rd139, %rd132, 3;
	add.s64 	%rd140, %rd1, %rd139;
	st.global.u64 	[%rd140], %rd138;
	add.s64 	%rd141, %rd156, 2;
	and.b64  	%rd156, %rd141, 4294967295;
$L__BB1_11:
	setp.eq.s64 	%p10, %rd8, 0;
	@%p10 bra 	$L__BB1_13;
	add.s64 	%rd142, %rd156, %rd15;
	ld.global.u64 	%rd143, [%rd16];
	mad.lo.s64 	%rd144, %rd156, %rd36, %rd4;
	shl.b64 	%rd145, %rd144, 3;
	add.s64 	%rd146, %rd2, %rd145;
	ld.global.u64 	%rd147, [%rd146];
	mul.lo.s64 	%rd148, %rd147, %rd143;
	shl.b64 	%rd149, %rd142, 3;
	add.s64 	%rd150, %rd1, %rd149;
	st.global.u64 	[%rd150], %rd148;
$L__BB1_13:
	add.s64 	%rd151, %rd151, 1;
	setp.gt.s64 	%p11, %rd32, %rd151;
	@%p11 bra 	$L__BB1_2;
$L__BB1_14:
	ret;

}
	// .globl	_Z18per_element_kernelPlS_S_ll
.visible .entry _Z18per_element_kernelPlS_S_ll(
	.param .u64 .ptr .align 1 _Z18per_element_kernelPlS_S_ll_param_0,
	.param .u64 .ptr .align 1 _Z18per_element_kernelPlS_S_ll_param_1,
	.param .u64 .ptr .align 1 _Z18per_element_kernelPlS_S_ll_param_2,
	.param .u64 _Z18per_element_kernelPlS_S_ll_param_3,
	.param .u64 _Z18per_element_kernelPlS_S_ll_param_4
)
{
	.reg .pred 	%p<7>;
	.reg .b32 	%r<17>;
	.reg .b64 	%rd<37>;

	ld.param.u64 	%rd11, [_Z18per_element_kernelPlS_S_ll_param_0];
	ld.param.u64 	%rd12, [_Z18per_element_kernelPlS_S_ll_param_1];
	ld.param.u64 	%rd13, [_Z18per_element_kernelPlS_S_ll_param_2];
	ld.param.u64 	%rd14, [_Z18per_element_kernelPlS_S_ll_param_3];
	ld.param.u64 	%rd15, [_Z18per_element_kernelPlS_S_ll_param_4];
	mov.u32 	%r3, %ctaid.x;
	mov.u32 	%r4, %ctaid.y;
	or.b32  	%r5, %r3, %r4;
	mov.u32 	%r6, %ctaid.z;
	or.b32  	%r7, %r5, %r6;
	setp.ne.s32 	%p1, %r7, 0;
	@%p1 bra 	$L__BB2_11;
	mov.u32 	%r1, %tid.x;
	mov.u32 	%r2, %tid.y;
	mov.u32 	%r8, %tid.z;
	or.b32  	%r9, %r2, %r8;
	or.b32  	%r10, %r9, %r1;
	setp.ne.s32 	%p2, %r10, 0;
	@%p2 bra 	$L__BB2_11;
	cvt.u64.u32 	%rd1, %r1;
	cvt.u64.u32 	%rd2, %r2;
	mul.lo.s64 	%rd16, %rd14, %rd2;
	mad.lo.s64 	%rd3, %rd16, %rd15, %rd1;
	mul.lo.s64 	%rd4, %rd15, %rd14;
	mul.lo.s64 	%rd17, %rd4, %rd4;
	setp.ge.s64 	%p3, %rd3, %rd17;
	@%p3 bra 	$L__BB2_11;
	max.s64 	%rd18, %rd1, %rd2;
	setp.ge.s64 	%p4, %rd18, %rd4;
	@%p4 bra 	$L__BB2_11;
	and.b64  	%rd19, %rd15, -4294967296;
	setp.ne.s64 	%p5, %rd19, 0;
	@%p5 bra 	$L__BB2_6;
	cvt.u32.u64 	%r11, %rd15;
	cvt.u32.u64 	%r12, %rd2;
	rem.u32 	%r13, %r12, %r11;
	cvt.u64.u32 	%rd35, %r13;
	bra.uni 	$L__BB2_7;
$L__BB2_6:
	rem.s64 	%rd35, %rd2, %rd15;
$L__BB2_7:
	and.b64  	%rd20, %rd14, -4294967296;
	setp.ne.s64 	%p6, %rd20, 0;
	@%p6 bra 	$L__BB2_9;
	cvt.u32.u64 	%r14, %rd14;
	cvt.u32.u64 	%r15, %rd1;
	rem.u32 	%r16, %r15, %r14;
	cvt.u64.u32 	%rd36, %r16;
	bra.uni 	$L__BB2_10;
$L__BB2_9:
	rem.s64 	%rd36, %rd1, %rd14;
$L__BB2_10:
	mad.lo.s64 	%rd21, %rd36, %rd15, %rd35;
	cvta.to.global.u64 	%rd22, %rd11;
	sub.s64 	%rd23, %rd2, %rd35;
	shl.b64 	%rd24, %rd23, 3;
	add.s64 	%rd25, %rd22, %rd24;
	ld.global.u64 	%rd26, [%rd25];
	cvta.to.global.u64 	%rd27, %rd12;
	shl.b64 	%rd28, %rd21, 3;
	add.s64 	%rd29, %rd27, %rd28;
	ld.global.u64 	%rd30, [%rd29];
	mul.lo.s64 	%rd31, %rd30, %rd26;
	cvta.to.global.u64 	%rd32, %rd13;
	shl.b64 	%rd33, %rd3, 3;
	add.s64 	%rd34, %rd32, %rd33;
	st.global.u64 	[%rd34], %rd31;
$L__BB2_11:
	ret;

}


// ===== COMPILED SASS (sm_100) =====

	.target	sm_100

	.elftype	@"ET_EXEC"


//--------------------- .note.nv.tkinfo           --------------------------
	.section	.note.nv.tkinfo,"",@"SHT_NOTE"
	.sectionflags	@"SHF_NOTE_NV_TKINFO"
	.tkinfo
        /*0018*/ 	.word	0x00000002
        /*0030*/ 	.string	""
        /*0030*/ 	.string	"ptxas"
        /*0030*/ 	.string	"Cuda compilation tools, release 13.0, V13.0.88"
        /*0030*/ 	.string	"Build cuda_13.0.r13.0/compiler.36424714_0"
        /*0030*/ 	.string	"-arch sm_100 -m 64 "



//--------------------- .note.nv.cuinfo           --------------------------
	.section	.note.nv.cuinfo,"",@"SHT_NOTE"
	.sectionflags	@"SHF_NOTE_NV_CUINFO"
        /*0018*/ 	.short	0x0002
        /*001a*/ 	.short	0x0064
        /*001c*/ 	.short	0x0082
	.zero		2


//--------------------- .nv.info                  --------------------------
	.section	.nv.info,"",@"SHT_CUDA_INFO"
	.align	4


	//----- nvinfo : EIATTR_REGCOUNT
	.align		4
        /*0000*/ 	.byte	0x04, 0x2f
        /*0002*/ 	.short	(.L_1 - .L_0)
	.align		4
.L_0:
        /*0004*/ 	.word	index@(_Z17per_row_AB_kernelPlS_S_ll)
        /*0008*/ 	.word	0x00000020


	//----- nvinfo : EIATTR_FRAME_SIZE
	.align		4
.L_1:
        /*000c*/ 	.byte	0x04, 0x11
        /*000e*/ 	.short	(.L_3 - .L_2)
	.align		4
.L_2:
        /*0010*/ 	.word	index@($__internal_1_$__cuda_sm20_sqrt_rn_f32_slowpath)
        /*0014*/ 	.word	0x00000000


	//----- nvinfo : EIATTR_FRAME_SIZE
	.align		4
.L_3:
        /*0018*/ 	.byte	0x04, 0x11
        /*001a*/ 	.short	(.L_5 - .L_4)
	.align		4
.L_4:
        /*001c*/ 	.word	index@(_Z17per_row_AB_kernelPlS_S_ll)
        /*0020*/ 	.word	0x00000000


	//----- nvinfo : EIATTR_REGCOUNT
	.align		4
.L_5:
        /*0024*/ 	.byte	0x04, 0x2f
        /*0026*/ 	.short	(.L_7 - .L_6)
	.align		4
.L_6:
        /*0028*/ 	.word	index@(_Z20per_column_AB_kernelPlS_S_ll)
        /*002c*/ 	.word	0x00000020


	//----- nvinfo : EIATTR_FRAME_SIZE
	.align		4
.L_7:
        /*0030*/ 	.byte	0x04, 0x11
        /*0032*/ 	.short	(.L_9 - .L_8)
	.align		4
.L_8:
        /*0034*/ 	.word	index@(_Z20per_column_AB_kernelPlS_S_ll)
        /*0038*/ 	.word	0x00000000


	//----- nvinfo : EIATTR_REGCOUNT
	.align		4
.L_9:
        /*003c*/ 	.byte	0x04, 0x2f
        /*003e*/ 	.short	(.L_11 - .L_10)
	.align		4
.L_10:
        /*0040*/ 	.word	index@(_Z18per_element_kernelPlS_S_ll)
        /*0044*/ 	.word	0x00000018


	//----- nvinfo : EIATTR_FRAME_SIZE
	.align		4
.L_11:
        /*0048*/ 	.byte	0x04, 0x11
        /*004a*/ 	.short	(.L_13 - .L_12)
	.align		4
.L_12:
        /*004c*/ 	.word	index@($__internal_0_$__cuda_sm20_rem_s64)
        /*0050*/ 	.word	0x00000000


	//----- nvinfo : EIATTR_FRAME_SIZE
	.align		4
.L_13:
        /*0054*/ 	.byte	0x04, 0x11
        /*0056*/ 	.short	(.L_15 - .L_14)
	.align		4
.L_14:
        /*0058*/ 	.word	index@(_Z18per_element_kernelPlS_S_ll)
        /*005c*/ 	.word	0x00000000


	//----- nvinfo : EIATTR_MIN_STACK_SIZE
	.align		4
.L_15:
        /*0060*/ 	.byte	0x04, 0x12
        /*0062*/ 	.short	(.L_17 - .L_16)
	.align		4
.L_16:
        /*0064*/ 	.word	index@(_Z18per_element_kernelPlS_S_ll)
        /*0068*/ 	.word	0x00000000


	//----- nvinfo : EIATTR_MIN_STACK_SIZE
	.align		4
.L_17:
        /*006c*/ 	.byte	0x04, 0x12
        /*006e*/ 	.short	(.L_19 - .L_18)
	.align		4
.L_18:
        /*0070*/ 	.word	index@(_Z20per_column_AB_kernelPlS_S_ll)
        /*0074*/ 	.word	0x00000000


	//----- nvinfo : EIATTR_MIN_STACK_SIZE
	.align		4
.L_19:
        /*0078*/ 	.byte	0x04, 0x12
        /*007a*/ 	.short	(.L_21 - .L_20)
	.align		4
.L_20:
        /*007c*/ 	.word	index@(_Z17per_row_AB_kernelPlS_S_ll)
        /*0080*/ 	.word	0x00000000
.L_21:


//--------------------- .nv.compat                --------------------------
	.section	.nv.compat,"",@"SHT_CUDA_COMPAT_INFO"
	.align	4
        /*0000*/ 	.byte	0x02, 0x09, 0x00, 0x00, 0x02, 0x02, 0x01, 0x00, 0x02, 0x05, 0x05, 0x00, 0x03, 0x07, 0x01, 0x01
        /*0010*/ 	.byte	0x02, 0x03, 0x00, 0x00, 0x02, 0x06, 0x01, 0x00, 0x04, 0x0b, 0x08, 0x00, 0x01, 0x00, 0x00, 0x00
        /*0020*/ 	.byte	0x00, 0x00, 0x00, 0x00


//--------------------- .nv.info._Z18per_element_kernelPlS_S_ll --------------------------
	.section	.nv.info._Z18per_element_kernelPlS_S_ll,"",@"SHT_CUDA_INFO"
	.sectionflags	@""
	.align	4


	//----- nvinfo : EIATTR_CUDA_API_VERSION
	.align		4
        /*0000*/ 	.byte	0x04, 0x37
        /*0002*/ 	.short	(.L_23 - .L_22)
.L_22:
        /*0004*/ 	.word	0x00000082


	//----- nvinfo : EIATTR_KPARAM_INFO
	.align		4
.L_23:
        /*0008*/ 	.byte	0x04, 0x17
        /*000a*/ 	.short	(.L_25 - .L_24)
.L_24:
        /*000c*/ 	.word	0x00000000
        /*0010*/ 	.short	0x0004
        /*0012*/ 	.short	0x0020
        /*0014*/ 	.byte	0x00, 0xf0, 0x21, 0x00


	//----- nvinfo : EIATTR_KPARAM_INFO
	.align		4
.L_25:
        /*0018*/ 	.byte	0x04, 0x17
        /*001a*/ 	.short	(.L_27 - .L_26)
.L_26:
        /*001c*/ 	.word	0x00000000
        /*0020*/ 	.short	0x0003
        /*0022*/ 	.short	0x0018
        /*0024*/ 	.byte	0x00, 0xf0, 0x21, 0x00


	//----- nvinfo : EIATTR_KPARAM_INFO
	.align		4
.L_27:
        /*0028*/ 	.byte	0x04, 0x17
        /*002a*/ 	.short	(.L_29 - .L_28)
.L_28:
        /*002c*/ 	.word	0x00000000
        /*0030*/ 	.short	0x0002
        /*0032*/ 	.short	0x0010
        /*0034*/ 	.byte	0x00, 0xf5, 0x21, 0x00


	//----- nvinfo : EIATTR_KPARAM_INFO
	.align		4
.L_29:
        /*0038*/ 	.byte	0x04, 0x17
        /*003a*/ 	.short	(.L_31 - .L_30)
.L_30:
        /*003c*/ 	.word	0x00000000
        /*0040*/ 	.short	0x0001
        /*0042*/ 	.short	0x0008
        /*0044*/ 	.byte	0x00, 0xf5, 0x21, 0x00


	//----- nvinfo : EIATTR_KPARAM_INFO
	.align		4
.L_31:
        /*0048*/ 	.byte	0x04, 0x17
        /*004a*/ 	.short	(.L_33 - .L_32)
.L_32:
        /*004c*/ 	.word	0x00000000
        /*0050*/ 	.short	0x0000
        /*0052*/ 	.short	0x0000
        /*0054*/ 	.byte	0x00, 0xf5, 0x21, 0x00


	//----- nvinfo : EIATTR_SPARSE_MMA_MASK
	.align		4
.L_33:
        /*0058*/ 	.byte	0x03, 0x50
        /*005a*/ 	.short	0x0000


	//----- nvinfo : EIATTR_MAXREG_COUNT
	.align		4
        /*005c*/ 	.byte	0x03, 0x1b
        /*005e*/ 	.short	0x00ff


	//----- nvinfo : EIATTR_MERCURY_ISA_VERSION
	.align		4
        /*0060*/ 	.byte	0x03, 0x5f
        /*0062*/ 	.short	0x0101


	//----- nvinfo : EIATTR_VRC_CTA_INIT_COUNT
	.align		4
        /*0064*/ 	.byte	0x02, 0x4a
	.zero		1
	.zero		1


	//----- nvinfo : EIATTR_EXIT_INSTR_OFFSETS
	.align		4
        /*0068*/ 	.byte	0x04, 0x1c
        /*006a*/ 	.short	(.L_35 - .L_34)


	//   ....[0]....
.L_34:
        /*006c*/ 	.word	0x00000050


	//   ....[1]....
        /*0070*/ 	.word	0x000000a0


	//   ....[2]....
        /*0074*/ 	.word	0x000001e0


	//   ....[3]....
        /*0078*/ 	.word	0x00000240


	//   ....[4]....
        /*007c*/ 	.word	0x00000780


	//----- nvinfo : EIATTR_CRS_STACK_SIZE
	.align		4
.L_35:
        /*0080*/ 	.byte	0x04, 0x1e
        /*0082*/ 	.short	(.L_37 - .L_36)
.L_36:
        /*0084*/ 	.word	0x00000000


	//----- nvinfo : EIATTR_CBANK_PARAM_SIZE
	.align		4
.L_37:
        /*0088*/ 	.byte	0x03, 0x19
        /*008a*/ 	.short	0x0028


	//----- nvinfo : EIATTR_PARAM_CBANK
	.align		4
        /*008c*/ 	.byte	0x04, 0x0a
        /*008e*/ 	.short	(.L_39 - .L_38)
	.align		4
.L_38:
        /*0090*/ 	.word	index@(.nv.constant0._Z18per_element_kernelPlS_S_ll)
        /*0094*/ 	.short	0x0380
        /*0096*/ 	.short	0x0028


	//----- nvinfo : EIATTR_SW_WAR
	.align		4
.L_39:
        /*0098*/ 	.byte	0x04, 0x36
        /*009a*/ 	.short	(.L_41 - .L_40)
.L_40:
        /*009c*/ 	.word	0x00000008
.L_41:


//--------------------- .nv.info._Z20per_column_AB_kernelPlS_S_ll --------------------------
	.section	.nv.info._Z20per_column_AB_kernelPlS_S_ll,"",@"SHT_CUDA_INFO"
	.sectionflags	@""
	.align	4


	//----- nvinfo : EIATTR_CUDA_API_VERSION
	.align		4
        /*0000*/ 	.byte	0x04, 0x37
        /*0002*/ 	.short	(.L_43 - .L_42)
.L_42:
        /*0004*/ 	.word	0x00000082


	//----- nvinfo : EIATTR_KPARAM_INFO
	.align		4
.L_43:
        /*0008*/ 	.byte	0x04, 0x17
        /*000a*/ 	.short	(.L_45 - .L_44)
.L_44:
        /*000c*/ 	.word	0x00000000
        /*0010*/ 	.short	0x0004
        /*0012*/ 	.short	0x0020
        /*0014*/ 	.byte	0x00, 0xf0, 0x21, 0x00


	//----- nvinfo : EIATTR_KPARAM_INFO
	.align		4
.L_45:
        /*0018*/ 	.byte	0x04, 0x17
        /*001a*/ 	.short	(.L_47 - .L_46)
.L_46:
        /*001c*/ 	.word	0x00000000
        /*0020*/ 	.short	0x0003
        /*0022*/ 	.short	0x0018
        /*0024*/ 	.byte	0x00, 0xf0, 0x21, 0x00


	//----- nvinfo : EIATTR_KPARAM_INFO
	.align		4
.L_47:
        /*0028*/ 	.byte	0x04, 0x17
        /*002a*/ 	.short	(.L_49 - .L_48)
.L_48:
        /*002c*/ 	.word	0x00000000
        /*0030*/ 	.short	0x0002
        /*0032*/ 	.short	0x0010
        /*0034*/ 	.byte	0x00, 0xf5, 0x21, 0x00


	//----- nvinfo : EIATTR_KPARAM_INFO
	.align		4
.L_49:
        /*0038*/ 	.byte	0x04, 0x17
        /*003a*/ 	.short	(.L_51 - .L_50)
.L_50:
        /*003c*/ 	.word	0x00000000
        /*0040*/ 	.short	0x0001
        /*0042*/ 	.short	0x0008
        /*0044*/ 	.byte	0x00, 0xf5, 0x21, 0x00


	//----- nvinfo : EIATTR_KPARAM_INFO
	.align		4
.L_51:
        /*0048*/ 	.byte	0x04, 0x17
        /*004a*/ 	.short	(.L_53 - .L_52)
.L_52:
        /*004c*/ 	.word	0x00000000
        /*0050*/ 	.short	0x0000
        /*0052*/ 	.short	0x0000
        /*0054*/ 	.byte	0x00, 0xf5, 0x21, 0x00


	//----- nvinfo : EIATTR_SPARSE_MMA_MASK
	.align		4
.L_53:
        /*0058*/ 	.byte	0x03, 0x50
        /*005a*/ 	.short	0x0000


	//----- nvinfo : EIATTR_MAXREG_COUNT
	.align		4
        /*005c*/ 	.byte	0x03, 0x1b
        /*005e*/ 	.short	0x00ff


	//----- nvinfo : EIATTR_MERCURY_ISA_VERSION
	.align		4
        /*0060*/ 	.byte	0x03, 0x5f
        /*0062*/ 	.short	0x0101


	//----- nvinfo : EIATTR_VRC_CTA_INIT_COUNT
	.align		4
        /*0064*/ 	.byte	0x02, 0x4a
	.zero		1
	.zero		1


	//----- nvinfo : EIATTR_EXIT_INSTR_OFFSETS
	.align		4
        /*0068*/ 	.byte	0x04, 0x1c
        /*006a*/ 	.short	(.L_55 - .L_54)


	//   ....[0]....
.L_54:
        /*006c*/ 	.word	0x00000120


	//   ....[1]....
        /*0070*/ 	.word	0x000014e0


	//----- nvinfo : EIATTR_CBANK_PARAM_SIZE
	.align		4
.L_55:
        /*0074*/ 	.byte	0x03, 0x19
        /*0076*/ 	.short	0x0028


	//----- nvinfo : EIATTR_PARAM_CBANK
	.align		4
        /*0078*/ 	.byte	0x04, 0x0a
        /*007a*/ 	.short	(.L_57 - .L_56)
	.align		4
.L_56:
        /*007c*/ 	.word	index@(.nv.constant0._Z20per_column_AB_kernelPlS_S_ll)
        /*0080*/ 	.short	0x0380
        /*0082*/ 	.short	0x0028


	//----- nvinfo : EIATTR_SW_WAR
	.align		4
.L_57:
        /*0084*/ 	.byte	0x04, 0x36
        /*0086*/ 	.short	(.L_59 - .L_58)
.L_58:
        /*0088*/ 	.word	0x00000008
.L_59:


//--------------------- .nv.info._Z17per_row_AB_kernelPlS_S_ll --------------------------
	.section	.nv.info._Z17per_row_AB_kernelPlS_S_ll,"",@"SHT_CUDA_INFO"
	.sectionflags	@""
	.align	4


	//----- nvinfo : EIATTR_CUDA_API_VERSION
	.align		4
        /*0000*/ 	.byte	0x04, 0x37
        /*0002*/ 	.short	(.L_61 - .L_60)
.L_60:
        /*0004*/ 	.word	0x00000082


	//----- nvinfo : EIATTR_KPARAM_INFO
	.align		4
.L_61:
        /*0008*/ 	.byte	0x04, 0x17
        /*000a*/ 	.short	(.L_63 - .L_62)
.L_62:
        /*000c*/ 	.word	0x00000000
        /*0010*/ 	.short	0x0004
        /*0012*/ 	.short	0x0020
        /*0014*/ 	.byte	0x00, 0xf0, 0x21, 0x00


	//----- nvinfo : EIATTR_KPARAM_INFO
	.align		4
.L_63:
        /*0018*/ 	.byte	0x04, 0x17
        /*001a*/ 	.short	(.L_65 - .L_64)
.L_64:
        /*001c*/ 	.word	0x00000000
        /*0020*/ 	.short	0x0003
        /*0022*/ 	.short	0x0018
        /*0024*/ 	.byte	0x00, 0xf0, 0x21, 0x00


	//----- nvinfo : EIATTR_KPARAM_INFO
	.align		4
.L_65:
        /*0028*/ 	.byte	0x04, 0x17
        /*002a*/ 	.short	(.L_67 - .L_66)
.L_66:
        /*002c*/ 	.word	0x00000000
        /*0030*/ 	.short	0x0002
        /*0032*/ 	.short	0x0010
        /*0034*/ 	.byte	0x00, 0xf5, 0x21, 0x00


	//----- nvinfo : EIATTR_KPARAM_INFO
	.align		4
.L_67:
        /*0038*/ 	.byte	0x04, 0x17
        /*003a*/ 	.short	(.L_69 - .L_68)
.L_68:
        /*003c*/ 	.word	0x00000000
        /*0040*/ 	.short	0x0001
        /*0042*/ 	.short	0x0008
        /*0044*/ 	.byte	0x00, 0xf5, 0x21, 0x00


	//----- nvinfo : EIATTR_KPARAM_INFO
	.align		4
.L_69:
        /*0048*/ 	.byte	0x04, 0x17
        /*004a*/ 	.short	(.L_71 - .L_70)
.L_70:
        /*004c*/ 	.word	0x00000000
        /*0050*/ 	.short	0x0000
        /*0052*/ 	.short	0x0000
        /*0054*/ 	.byte	0x00, 0xf5, 0x21, 0x00


	//----- nvinfo : EIATTR_SPARSE_MMA_MASK
	.align		4
.L_71:
        /*0058*/ 	.byte	0x03, 0x50
        /*005a*/ 	.short	0x0000


	//----- nvinfo : EIATTR_MAXREG_COUNT
	.align		4
        /*005c*/ 	.byte	0x03, 0x1b
        /*005e*/ 	.short	0x00ff


	//----- nvinfo : EIATTR_MERCURY_ISA_VERSION
	.align		4
        /*0060*/ 	.byte	0x03, 0x5f
        /*0062*/ 	.short	0x0101


	//----- nvinfo : EIATTR_VRC_CTA_INIT_COUNT
	.align		4
        /*0064*/ 	.byte	0x02, 0x4a
	.zero		1
	.zero		1


	//----- nvinfo : EIATTR_EXIT_INSTR_OFFSETS
	.align		4
        /*0068*/ 	.byte	0x04, 0x1c
        /*006a*/ 	.short	(.L_73 - .L_72)


	//   ....[0]....
.L_72:
        /*006c*/ 	.word	0x00000340


	//   ....[1]....
        /*0070*/ 	.word	0x00001ca0


	//----- nvinfo : EIATTR_CRS_STACK_SIZE
	.align		4
.L_73:
        /*0074*/ 	.byte	0x04, 0x1e
        /*0076*/ 	.short	(.L_75 - .L_74)
.L_74:
        /*0078*/ 	.word	0x00000000


	//----- nvinfo : EIATTR_CBANK_PARAM_SIZE
	.align		4
.L_75:
        /*007c*/ 	.byte	0x03, 0x19
        /*007e*/ 	.short	0x0028


	//----- nvinfo : EIATTR_PARAM_CBANK
	.align		4
        /*0080*/ 	.byte	0x04, 0x0a
        /*0082*/ 	.short	(.L_77 - .L_76)
	.align		4
.L_76:
        /*0084*/ 	.word	index@(.nv.constant0._Z17per_row_AB_kernelPlS_S_ll)
        /*0088*/ 	.short	0x0380
        /*008a*/ 	.short	0x0028


	//----- nvinfo : EIATTR_SW_WAR
	.align		4
.L_77:
        /*008c*/ 	.byte	0x04, 0x36
        /*008e*/ 	.short	(.L_79 - .L_78)
.L_78:
        /*0090*/ 	.word	0x00000008
.L_79:


//--------------------- .nv.callgraph             --------------------------
	.section	.nv.callgraph,"",@"SHT_CUDA_CALLGRAPH"
	.align	4
	.sectionentsize	8
	.align		4
        /*0000*/ 	.word	0x00000000
	.align		4
        /*0004*/ 	.word	0xffffffff
	.align		4
        /*0008*/ 	.word	0x00000000
	.align		4
        /*000c*/ 	.word	0xfffffffe
	.align		4
        /*0010*/ 	.word	0x00000000
	.align		4
        /*0014*/ 	.word	0xfffffffd
	.align		4
        /*0018*/ 	.word	0x00000000
	.align		4
        /*001c*/ 	.word	0xfffffffc


//--------------------- .text._Z18per_element_kernelPlS_S_ll --------------------------
	.section	.text._Z18per_element_kernelPlS_S_ll,"ax",@progbits
	.align	128
        .global         _Z18per_element_kernelPlS_S_ll
        .type           _Z18per_element_kernelPlS_S_ll,@function
        .size           _Z18per_element_kernelPlS_S_ll,(.L_x_22 - _Z18per_element_kernelPlS_S_ll)
        .other          _Z18per_element_kernelPlS_S_ll,@"STO_CUDA_ENTRY STV_DEFAULT"
_Z18per_element_kernelPlS_S_ll:
.text._Z18per_element_kernelPlS_S_ll:
[----:B------:R-:W-:Y:S01]  /*0000*/  LDC R1, c[0x0][0x37c] ;  /* 0x0000df00ff017b82 */ /* 0x000fe20000000800 */
[----:B------:R-:W0:Y:S07]  /*0010*/  S2R R0, SR_CTAID.Y ;  /* 0x0000000000007919 */ /* 0x000e2e0000002600 */
[----:B------:R-:W0:Y:S01]  /*0020*/  S2UR UR4, SR_CTAID.X ;  /* 0x00000000000479c3 */ /* 0x000e220000002500 */
[----:B------:R-:W0:Y:S02]  /*0030*/  S2R R3, SR_CTAID.Z ;  /* 0x0000000000037919 */ /* 0x000e240000002700 */
[----:B0-----:R-:W-:-:S13]  /*0040*/  LOP3.LUT P0, RZ, R3, UR4, R0, 0xfe, !PT ;  /* 0x0000000403ff7c12 */ /* 0x001fda000f80fe00 */
[----:B------:R-:W-:Y:S05]  /*0050*/  @P0 EXIT ;  /* 0x000000000000094d */ /* 0x000fea0003800000 */
[----:B------:R-:W0:Y:S01]  /*0060*/  S2R R6, SR_TID.X ;  /* 0x0000000000067919 */ /* 0x000e220000002100 */
[----:B------:R-:W0:Y:S01]  /*0070*/  S2R R11, SR_TID.Y ;  /* 0x00000000000b7919 */ /* 0x000e220000002200 */
[----:B------:R-:W0:Y:S02]  /*0080*/  S2R R0, SR_TID.Z ;  /* 0x0000000000007919 */ /* 0x000e240000002300 */
[----:B0-----:R-:W-:-:S13]  /*0090*/  LOP3.LUT P0, RZ, R6, R11, R0, 0xfe, !PT ;  /* 0x0000000b06ff7212 */ /* 0x001fda000780fe00 */
[----:B------:R-:W-:Y:S05]  /*00a0*/  @P0 EXIT ;  /* 0x000000000000094d */ /* 0x000fea0003800000 */
[----:B------:R-:W0:Y:S01]  /*00b0*/  LDCU.64 UR8, c[0x0][0x398] ;  /* 0x00007300ff0877ac */ /* 0x000e220008000a00 */
[----:B------:R-:W-:Y:S01]  /*00c0*/  IMAD.MOV.U32 R7, RZ, RZ, RZ ;  /* 0x000000ffff077224 */ /* 0x000fe200078e00ff */
[----:B------:R-:W1:Y:S01]  /*00d0*/  LDCU.64 UR10, c[0x0][0x3a0] ;  /* 0x00007400ff0a77ac */ /* 0x000e620008000a00 */
[----:B0-----:R-:W-:Y:S01]  /*00e0*/  IMAD.WIDE.U32 R4, R11, UR8, RZ ;  /* 0x000000080b047c25 */ /* 0x001fe2000f8e00ff */
[----:B-1----:R-:W-:-:S03]  /*00f0*/  UIMAD UR4, UR11, UR8, URZ ;  /* 0x000000080b0472a4 */ /* 0x002fc6000f8e02ff */
[----:B------:R-:W-:Y:S01]  /*0100*/  IMAD R0, R11, UR9, R5 ;  /* 0x000000090b007c24 */ /* 0x000fe2000f8e0205 */
[----:B------:R-:W-:Y:S02]  /*0110*/  UIMAD.WIDE.U32 UR6, UR10, UR8, URZ ;  /* 0x000000080a0672a5 */ /* 0x000fe4000f8e00ff */
[----:B------:R-:W-:Y:S01]  /*0120*/  IMAD.WIDE.U32 R2, R4, UR10, R6 ;  /* 0x0000000a04027c25 */ /* 0x000fe2000f8e0006 */
[----:B------:R-:W-:Y:S02]  /*0130*/  UIMAD UR4, UR9, UR10, UR4 ;  /* 0x0000000a090472a4 */ /* 0x000fe4000f8e0204 */
[----:B------:R-:W-:Y:S01]  /*0140*/  UIMAD.WIDE.U32 UR8, UR6, UR6, URZ ;  /* 0x00000006060872a5 */ /* 0x000fe2000f8e00ff */
[----:B------:R-:W-:Y:S01]  /*0150*/  IMAD R5, R0, UR10, RZ ;  /* 0x0000000a00057c24 */ /* 0x000fe2000f8e02ff */
[----:B------:R-:W-:-:S03]  /*0160*/  UIADD3 UR5, UPT, UPT, UR7, UR4, URZ ;  /* 0x0000000407057290 */ /* 0x000fc6000fffe0ff */
[----:B------:R-:W-:Y:S01]  /*0170*/  IMAD R5, R4, UR11, R5 ;  /* 0x0000000b04057c24 */ /* 0x000fe2000f8e0205 */
[----:B------:R-:W-:Y:S01]  /*0180*/  UIMAD UR4, UR5, UR6, URZ ;  /* 0x00000006050472a4 */ /* 0x000fe2000f8e02ff */
[----:B------:R-:W-:Y:S02]  /*0190*/  ISETP.GE.U32.AND P0, PT, R2, UR8, PT ;  /* 0x0000000802007c0c */ /* 0x000fe4000bf06070 */
[----:B------:R-:W-:Y:S01]  /*01a0*/  IMAD.IADD R9, R3, 0x1, R5 ;  /* 0x0000000103097824 */ /* 0x000fe200078e0205 */
[----:B------:R-:W-:-:S04]  /*01b0*/  UIMAD UR4, UR5, UR6, UR4 ;  /* 0x00000006050472a4 */ /* 0x000fc8000f8e0204 */
[----:B------:R-:W-:-:S06]  /*01c0*/  UIADD3 UR4, UPT, UPT, UR9, UR4, URZ ;  /* 0x0000000409047290 */ /* 0x000fcc000fffe0ff */
[----:B------:R-:W-:-:S13]  /*01d0*/  ISETP.GE.AND.EX P0, PT, R9, UR4, PT, P0 ;  /* 0x0000000409007c0c */ /* 0x000fda000bf06300 */
[----:B------:R-:W-:Y:S05]  /*01e0*/  @P0 EXIT ;  /* 0x000000000000094d */ /* 0x000fea0003800000 */
[----:B------:R-:W-:-:S04]  /*01f0*/  ISETP.GT.U32.AND P0, PT, R6, R11, PT ;  /* 0x0000000b0600720c */ /* 0x000fc80003f04070 */
[----:B------:R-:W-:-:S04]  /*0200*/  ISETP.GT.AND.EX P0, PT, RZ, RZ, PT, P0 ;  /* 0x000000ffff00720c */ /* 0x000fc80003f04300 */
[----:B------:R-:W-:-:S04]  /*0210*/  SEL R0, R6, R11, P0 ;  /* 0x0000000b06007207 */ /* 0x000fc80000000000 */
[----:B------:R-:W-:-:S04]  /*0220*/  ISETP.GE.U32.AND P0, PT, R0, UR6, PT ;  /* 0x0000000600007c0c */ /* 0x000fc8000bf06070 */
[----:B------:R-:W-:-:S13]  /*0230*/  ISETP.GE.AND.EX P0, PT, RZ, UR5, PT, P0 ;  /* 0x00000005ff007c0c */ /* 0x000fda000bf06300 */
[----:B------:R-:W-:Y:S05]  /*0240*/  @P0 EXIT ;  /* 0x000000000000094d */ /* 0x000fea0003800000 */
[----:B------:R-:W-:Y:S01]  /*0250*/  UISETP.NE.U32.AND UP0, UPT, UR11, URZ, UPT ;  /* 0x000000ff0b00728c */ /* 0x000fe2000bf05070 */
[----:B------:R-:W-:-:S08]  /*0260*/  UMOV UR4, URZ ;  /* 0x000000ff00047c82 */ /* 0x000fd00008000000 */
[----:B------:R-:W-:Y:S05]  /*0270*/  BRA.U UP0, `(.L_x_0) ;  /* 0x0000000100507547 */ /* 0x000fea000b800000 */
[----:B------:R-:W0:Y:S01]  /*0280*/  I2F.U32.RP R0, UR10 ;  /* 0x0000000a00007d06 */ /* 0x000e220008209000 */
[----:B------:R-:W-:-:S07]  /*0290*/  ISETP.NE.U32.AND P1, PT, RZ, UR10, PT ;  /* 0x0000000aff007c0c */ /* 0x000fce000bf25070 */
[----:B0-----:R-:W0:Y:S02]  /*02a0*/  MUFU.RCP R0, R0 ;  /* 0x0000000000007308 */ /* 0x001e240000001000 */
[----:B0-----:R-:W-:-:S06]  /*02b0*/  IADD3 R4, PT, PT, R0, 0xffffffe, RZ ;  /* 0x0ffffffe00047810 */ /* 0x001fcc0007ffe0ff */
[----:B------:R0:W1:Y:S02]  /*02c0*/  F2I.FTZ.U32.TRUNC.NTZ R5, R4 ;  /* 0x0000000400057305 */ /* 0x000064000021f000 */
[----:B0-----:R-:W-:Y:S02]  /*02d0*/  IMAD.MOV.U32 R4, RZ, RZ, RZ ;  /* 0x000000ffff047224 */ /* 0x001fe400078e00ff */
[----:B-1----:R-:W-:-:S04]  /*02e0*/  IMAD.MOV R13, RZ, RZ, -R5 ;  /* 0x000000ffff0d7224 */ /* 0x002fc800078e0a05 */
[----:B------:R-:W-:-:S04]  /*02f0*/  IMAD R13, R13, UR10, RZ ;  /* 0x0000000a0d0d7c24 */ /* 0x000fc8000f8e02ff */
[----:B------:R-:W-:-:S04]  /*0300*/  IMAD.HI.U32 R8, R5, R13, R4 ;  /* 0x0000000d05087227 */ /* 0x000fc800078e0004 */
[----:B------:R-:W-:Y:S02]  /*0310*/  IMAD.MOV.U32 R5, RZ, RZ, RZ ;  /* 0x000000ffff057224 */ /* 0x000fe400078e00ff */
[----:B------:R-:W-:-:S05]  /*0320*/  IMAD.HI.U32 R8, R8, R11, RZ ;  /* 0x0000000b08087227 */ /* 0x000fca00078e00ff */
[----:B------:R-:W-:-:S05]  /*0330*/  IADD3 R8, PT, PT, -R8, RZ, RZ ;  /* 0x000000ff08087210 */ /* 0x000fca0007ffe1ff */
[----:B------:R-:W-:-:S05]  /*0340*/  IMAD R8, R8, UR10, R11 ;  /* 0x0000000a08087c24 */ /* 0x000fca000f8e020b */
[----:B------:R-:W-:-:S13]  /*0350*/  ISETP.GE.U32.AND P0, PT, R8, UR10, PT ;  /* 0x0000000a08007c0c */ /* 0x000fda000bf06070 */
[----:B------:R-:W-:-:S05]  /*0360*/  @P0 VIADD R8, R8, -UR10 ;  /* 0x8000000a08080c36 */ /* 0x000fca0008000000 */
[----:B------:R-:W-:-:S13]  /*0370*/  ISETP.GE.U32.AND P0, PT, R8, UR10, PT ;  /* 0x0000000a08007c0c */ /* 0x000fda000bf06070 */
[----:B------:R-:W-:Y:S01]  /*0380*/  @P0 VIADD R8, R8, -UR10 ;  /* 0x8000000a08080c36 */ /* 0x000fe20008000000 */
[----:B------:R-:W-:-:S04]  /*0390*/  @!P1 LOP3.LUT R8, RZ, UR10, RZ, 0x33, !PT ;  /* 0x0000000aff089c12 */ /* 0x000fc8000f8e33ff */
[----:B------:R-:W-:Y:S01]  /*03a0*/  MOV R4, R8 ;  /* 0x0000000800047202 */ /* 0x000fe20000000f00 */
[----:B------:R-:W-:Y:S06]  /*03b0*/  BRA `(.L_x_1) ;  /* 0x0000000000187947 */ /* 0x000fec0003800000 */
.L_x_0:
[----:B------:R-:W-:Y:S01]  /*03c0*/  IMAD.MOV.U32 R8, RZ, RZ, R11 ;  /* 0x000000ffff087224 */ /* 0x000fe200078e000b */
[----:B------:R-:W-:Y:S01]  /*03d0*/  MOV R0, 0x400 ;  /* 0x0000040000007802 */ /* 0x000fe20000000f00 */
[----:B------:R-:W0:Y:S06]  /*03e0*/  LDCU.64 UR10, c[0x0][0x3a0] ;  /* 0x00007400ff0a77ac */ /* 0x000e2c0008000a00 */
[----:B0-----:R-:W-:Y:S05]  /*03f0*/  CALL.REL.NOINC `($__internal_0_$__cuda_sm20_rem_s64) ;  /* 0x0000000000e47944 */ /* 0x001fea0003c00000 */
[----:B------:R-:W-:Y:S01]  /*0400*/  MOV R4, R8 ;  /* 0x0000000800047202 */ /* 0x000fe20000000f00 */
[----:B------:R-:W-:-:S07]  /*0410*/  IMAD.MOV.U32 R5, RZ, RZ, R15 ;  /* 0x000000ffff057224 */ /* 0x000fce00078e000f */
.L_x_1:
[----:B------:R-:W0:Y:S01]  /*0420*/  LDCU UR5, c[0x0][0x39c] ;  /* 0x00007380ff0577ac */ /* 0x000e220008000800 */
[----:B------:R-:W1:Y:S01]  /*0430*/  LDCU.64 UR8, c[0x0][0x358] ;  /* 0x00006b00ff0877ac */ /* 0x000e620008000a00 */
[----:B0-----:R-:W-:-:S09]  /*0440*/  UISETP.NE.U32.AND UP0, UPT, UR5, URZ, UPT ;  /* 0x000000ff0500728c */ /* 0x001fd2000bf05070 */
[----:B-1----:R-:W-:Y:S05]  /*0450*/  BRA.U UP0, `(.L_x_2) ;  /* 0x0000000100507547 */ /* 0x002fea000b800000 */
[----:B------:R-:W0:Y:S02]  /*0460*/  LDCU UR4, c[0x0][0x398] ;  /* 0x00007300ff0477ac */ /* 0x000e240008000800 */
[----:B0-----:R-:W0:Y:S01]  /*0470*/  I2F.U32.RP R0, UR4 ;  /* 0x0000000400007d06 */ /* 0x001e220008209000 */
[----:B------:R-:W-:-:S07]  /*0480*/  ISETP.NE.U32.AND P1, PT, RZ, UR4, PT ;  /* 0x00000004ff007c0c */ /* 0x000fce000bf25070 */
[----:B0-----:R-:W0:Y:S02]  /*0490*/  MUFU.RCP R0, R0 ;  /* 0x0000000000007308 */ /* 0x001e240000001000 */
[----:B0-----:R-:W-:-:S06]  /*04a0*/  VIADD R12, R0, 0xffffffe ;  /* 0x0ffffffe000c7836 */ /* 0x001fcc0000000000 */
[----:B------:R0:W1:Y:S02]  /*04b0*/  F2I.FTZ.U32.TRUNC.NTZ R13, R12 ;  /* 0x0000000c000d7305 */ /* 0x000064000021f000 */
[----:B0-----:R-:W-:Y:S01]  /*04c0*/  IMAD.MOV.U32 R12, RZ, RZ, RZ ;  /* 0x000000ffff0c7224 */ /* 0x001fe200078e00ff */
[----:B-1----:R-:W-:-:S05]  /*04d0*/  IADD3 R7, PT, PT, RZ, -R13, RZ ;  /* 0x8000000dff077210 */ /* 0x002fca0007ffe0ff */
[----:B------:R-:W-:-:S04]  /*04e0*/  IMAD R7, R7, UR4, RZ ;  /* 0x0000000407077c24 */ /* 0x000fc8000f8e02ff */
[----:B------:R-:W-:-:S04]  /*04f0*/  IMAD.HI.U32 R13, R13, R7, R12 ;  /* 0x000000070d0d7227 */ /* 0x000fc800078e000c */
[----:B------:R-:W-:Y:S02]  /*0500*/  IMAD.MOV.U32 R7, RZ, RZ, RZ ;  /* 0x000000ffff077224 */ /* 0x000fe400078e00ff */
[----:B------:R-:W-:-:S04]  /*0510*/  IMAD.HI.U32 R13, R13, R6, RZ ;  /* 0x000000060d0d7227 */ /* 0x000fc800078e00ff */
[----:B------:R-:W-:-:S04]  /*0520*/  IMAD.MOV R13, RZ, RZ, -R13 ;  /* 0x000000ffff0d7224 */ /* 0x000fc800078e0a0d */
[----:B------:R-:W-:-:S05]  /*0530*/  IMAD R6, R13, UR4, R6 ;  /* 0x000000040d067c24 */ /* 0x000fca000f8e0206 */
[----:B------:R-:W-:-:S13]  /*0540*/  ISETP.GE.U32.AND P0, PT, R6, UR4, PT ;  /* 0x0000000406007c0c */ /* 0x000fda000bf06070 */
[----:B------:R-:W-:-:S04]  /*0550*/  @P0 IADD3 R6, PT, PT, R6, -UR4, RZ ;  /* 0x8000000406060c10 */ /* 0x000fc8000fffe0ff */
[----:B------:R-:W-:-:S13]  /*0560*/  ISETP.GE.U32.AND P0, PT, R6, UR4, PT ;  /* 0x0000000406007c0c */ /* 0x000fda000bf06070 */
[----:B------:R-:W-:Y:S01]  /*0570*/  @P0 VIADD R6, R6, -UR4 ;  /* 0x8000000406060c36 */ /* 0x000fe20008000000 */
[----:B------:R-:W-:Y:S01]  /*0580*/  @!P1 LOP3.LUT R6, RZ, UR4, RZ, 0x33, !PT ;  /* 0x00000004ff069c12 */ /* 0x000fe2000f8e33ff */
[----:B------:R-:W-:Y:S06]  /*0590*/  BRA `(.L_x_3) ;  /* 0x0000000000187947 */ /* 0x000fec0003800000 */
.L_x_2:
[----:B------:R-:W-:Y:S01]  /*05a0*/  MOV R8, R6 ;  /* 0x0000000600087202 */ /* 0x000fe20000000f00 */
[----:B------:R-:W0:Y:S01]  /*05b0*/  LDCU.64 UR10, c[0x0][0x398] ;  /* 0x00007300ff0a77ac */ /* 0x000e220008000a00 */
[----:B------:R-:W-:-:S07]  /*05c0*/  MOV R0, 0x5e0 ;  /* 0x000005e000007802 */ /* 0x000fce0000000f00 */
[----:B0-----:R-:W-:Y:S05]  /*05d0*/  CALL.REL.NOINC `($__internal_0_$__cuda_sm20_rem_s64) ;  /* 0x00000000006c7944 */ /* 0x001fea0003c00000 */
[----:B------:R-:W-:Y:S02]  /*05e0*/  IMAD.MOV.U32 R6, RZ, RZ, R8 ;  /* 0x000000ffff067224 */ /* 0x000fe400078e0008 */
[----:B------:R-:W-:-:S07]  /*05f0*/  IMAD.MOV.U32 R7, RZ, RZ, R15 ;  /* 0x000000ffff077224 */ /* 0x000fce00078e000f */
.L_x_3:
[----:B------:R-:W0:Y:S01]  /*0600*/  LDCU.64 UR10, c[0x0][0x3a0] ;  /* 0x00007400ff0a77ac */ /* 0x000e220008000a00 */
[-C--:B------:R-:W-:Y:S01]  /*0610*/  IADD3 R0, P0, PT, R11, -R4.reuse, RZ ;  /* 0x800000040b007210 */ /* 0x080fe20007f1e0ff */
[--C-:B------:R-:W-:Y:S01]  /*0620*/  IMAD.MOV.U32 R11, RZ, RZ, R5.reuse ;  /* 0x000000ffff0b7224 */ /* 0x100fe200078e0005 */
[----:B------:R-:W-:Y:S01]  /*0630*/  MOV R10, R4 ;  /* 0x00000004000a7202 */ /* 0x000fe20000000f00 */
[----:B------:R-:W1:Y:S02]  /*0640*/  LDCU.128 UR4, c[0x0][0x380] ;  /* 0x00007000ff0477ac */ /* 0x000e640008000c00 */
[----:B------:R-:W-:Y:S02]  /*0650*/  IMAD.X R5, RZ, RZ, ~R5, P0 ;  /* 0x000000ffff057224 */ /* 0x000fe400000e0e05 */
[----:B0-----:R-:W-:Y:S02]  /*0660*/  IMAD R3, R7, UR10, RZ ;  /* 0x0000000a07037c24 */ /* 0x001fe4000f8e02ff */
[----:B------:R-:W-:Y:S01]  /*0670*/  IMAD.WIDE.U32 R10, R6, UR10, R10 ;  /* 0x0000000a060a7c25 */ /* 0x000fe2000f8e000a */
[----:B-1----:R-:W-:-:S03]  /*0680*/  LEA R4, P0, R0, UR4, 0x3 ;  /* 0x0000000400047c11 */ /* 0x002fc6000f8018ff */
[----:B------:R-:W-:Y:S01]  /*0690*/  IMAD R3, R6, UR11, R3 ;  /* 0x0000000b06037c24 */ /* 0x000fe2000f8e0203 */
[----:B------:R-:W-:Y:S02]  /*06a0*/  LEA R6, P1, R10, UR6, 0x3 ;  /* 0x000000060a067c11 */ /* 0x000fe4000f8218ff */
[----:B------:R-:W-:Y:S01]  /*06b0*/  LEA.HI.X R5, R0, UR5, R5, 0x3, P0 ;  /* 0x0000000500057c11 */ /* 0x000fe200080f1c05 */
[----:B------:R-:W0:Y:S01]  /*06c0*/  LDCU.64 UR4, c[0x0][0x390] ;  /* 0x00007200ff0477ac */ /* 0x000e220008000a00 */
[----:B------:R-:W-:-:S04]  /*06d0*/  IADD3 R3, PT, PT, R11, R3, RZ ;  /* 0x000000030b037210 */ /* 0x000fc80007ffe0ff */
[----:B------:R-:W-:Y:S01]  /*06e0*/  LEA.HI.X R7, R10, UR7, R3, 0x3, P1 ;  /* 0x000000070a077c11 */ /* 0x000fe200088f1c03 */
[----:B------:R-:W2:Y:S05]  /*06f0*/  LDG.E.64 R4, desc[UR8][R4.64] ;  /* 0x0000000804047981 */ /* 0x000eaa000c1e1b00 */
[----:B------:R-:W2:Y:S01]  /*0700*/  LDG.E.64 R6, desc[UR8][R6.64] ;  /* 0x0000000806067981 */ /* 0x000ea2000c1e1b00 */
[----:B0-----:R-:W-:-:S04]  /*0710*/  LEA R8, P0, R2, UR4, 0x3 ;  /* 0x0000000402087c11 */ /* 0x001fc8000f8018ff */
[----:B------:R-:W-:Y:S01]  /*0720*/  LEA.HI.X R9, R2, UR5, R9, 0x3, P0 ;  /* 0x0000000502097c11 */ /* 0x000fe200080f1c09 */
[-C--:B--2---:R-:W-:Y:S02]  /*0730*/  IMAD R3, R7, R4.reuse, RZ ;  /* 0x0000000407037224 */ /* 0x084fe400078e02ff */
[----:B------:R-:W-:-:S04]  /*0740*/  IMAD.WIDE.U32 R10, R6, R4, RZ ;  /* 0x00000004060a7225 */ /* 0x000fc800078e00ff */
[----:B------:R-:W-:-:S04]  /*0750*/  IMAD R3, R5, R6, R3 ;  /* 0x0000000605037224 */ /* 0x000fc800078e0203 */
[----:B------:R-:W-:-:S05]  /*0760*/  IMAD.IADD R11, R11, 0x1, R3 ;  /* 0x000000010b0b7824 */ /* 0x000fca00078e0203 */
[----:B------:R-:W-:Y:S01]  /*0770*/  STG.E.64 desc[UR8][R8.64], R10 ;  /* 0x0000000a08007986 */ /* 0x000fe2000c101b08 */
[----:B------:R-:W-:Y:S05]  /*0780*/  EXIT ;  /* 0x000000000000794d */ /* 0x000fea0003800000 */
        .weak           $__internal_0_$__cuda_sm20_rem_s64
        .type           $__internal_0_$__cuda_sm20_rem_s64,@function
        .size           $__internal_0_$__cuda_sm20_rem_s64,(.L_x_22 - $__internal_0_$__cuda_sm20_rem_s64)
$__internal_0_$__cuda_sm20_rem_s64:
[----:B------:R-:W-:Y:S02]  /*0790*/  UIADD3 UR6, UP1, UPT, URZ, -UR10, URZ ;  /* 0x8000000aff067290 */ /* 0x000fe4000ff3e0ff */
[----:B------:R-:W-:Y:S02]  /*07a0*/  UISETP.GE.AND UP0, UPT, UR11, URZ, UPT ;  /* 0x000000ff0b00728c */ /* 0x000fe4000bf06270 */
[----:B------:R-:W-:Y:S02]  /*07b0*/  UIADD3.X UR5, UPT, UPT, URZ, ~UR11, URZ, UP1, !UPT ;  /* 0x8000000bff057290 */ /* 0x000fe40008ffe4ff */
[----:B------:R-:W-:Y:S02]  /*07c0*/  USEL UR6, UR6, UR10, !UP0 ;  /* 0x0000000a06067287 */ /* 0x000fe4000c000000 */
[----:B------:R-:W-:-:S09]  /*07d0*/  USEL UR7, UR5, UR11, !UP0 ;  /* 0x0000000b05077287 */ /* 0x000fd2000c000000 */
[----:B------:R-:W0:Y:S08]  /*07e0*/  I2F.U64.RP R10, UR6 ;  /* 0x00000006000a7d12 */ /* 0x000e300008309000 */
[----:B0-----:R-:W0:Y:S02]  /*07f0*/  MUFU.RCP R10, R10 ;  /* 0x0000000a000a7308 */ /* 0x001e240000001000 */
[----:B0-----:R-:W-:-:S06]  /*0800*/  VIADD R12, R10, 0x1ffffffe ;  /* 0x1ffffffe0a0c7836 */ /* 0x001fcc0000000000 */
[----:B------:R-:W0:Y:S02]  /*0810*/  F2I.U64.TRUNC R12, R12 ;  /* 0x0000000c000c7311 */ /* 0x000e24000020d800 */
[----:B0-----:R-:W-:-:S04]  /*0820*/  IMAD.WIDE.U32 R14, R12, UR6, RZ ;  /* 0x000000060c0e7c25 */ /* 0x001fc8000f8e00ff */
[----:B------:R-:W-:Y:S01]  /*0830*/  IMAD R15, R12, UR7, R15 ;  /* 0x000000070c0f7c24 */ /* 0x000fe2000f8e020f */
[----:B------:R-:W-:-:S03]  /*0840*/  IADD3 R17, P0, PT, RZ, -R14, RZ ;  /* 0x8000000eff117210 */ /* 0x000fc60007f1e0ff */
[----:B------:R-:W-:Y:S02]  /*0850*/  IMAD R15, R13, UR6, R15 ;  /* 0x000000060d0f7c24 */ /* 0x000fe4000f8e020f */
[----:B------:R-:W-:-:S03]  /*0860*/  IMAD.HI.U32 R14, R12, R17, RZ ;  /* 0x000000110c0e7227 */ /* 0x000fc600078e00ff */
[----:B------:R-:W-:Y:S01]  /*0870*/  IADD3.X R19, PT, PT, RZ, ~R15, RZ, P0, !PT ;  /* 0x8000000fff137210 */ /* 0x000fe200007fe4ff */
[----:B------:R-:W-:-:S04]  /*0880*/  IMAD.MOV.U32 R15, RZ, RZ, R12 ;  /* 0x000000ffff0f7224 */ /* 0x000fc800078e000c */
[----:B------:R-:W-:-:S04]  /*0890*/  IMAD.WIDE.U32 R14, P0, R12, R19, R14 ;  /* 0x000000130c0e7225 */ /* 0x000fc8000780000e */
[C---:B------:R-:W-:Y:S02]  /*08a0*/  IMAD R21, R13.reuse, R19, RZ ;  /* 0x000000130d157224 */ /* 0x040fe400078e02ff */
[----:B------:R-:W-:-:S04]  /*08b0*/  IMAD.HI.U32 R14, P1, R13, R17, R14 ;  /* 0x000000110d0e7227 */ /* 0x000fc8000782000e */
[----:B------:R-:W-:Y:S01]  /*08c0*/  IMAD.HI.U32 R19, R13, R19, RZ ;  /* 0x000000130d137227 */ /* 0x000fe200078e00ff */
[----:B------:R-:W-:-:S03]  /*08d0*/  IADD3 R15, P2, PT, R21, R14, RZ ;  /* 0x0000000e150f7210 */ /* 0x000fc60007f5e0ff */
[----:B------:R-:W-:Y:S02]  /*08e0*/  IMAD.X R10, R19, 0x1, R13, P0 ;  /* 0x00000001130a7824 */ /* 0x000fe400000e060d */
[----:B------:R-:W-:-:S03]  /*08f0*/  IMAD.WIDE.U32 R12, R15, UR6, RZ ;  /* 0x000000060f0c7c25 */ /* 0x000fc6000f8e00ff */
[----:B------:R-:W-:Y:S01]  /*0900*/  IADD3.X R17, PT, PT, RZ, RZ, R10, P2, P1 ;  /* 0x000000ffff117210 */ /* 0x000fe200017e240a */
[----:B------:R-:W-:Y:S01]  /*0910*/  IMAD R10, R15, UR7, R13 ;  /* 0x000000070f0a7c24 */ /* 0x000fe2000f8e020d */
[----:B------:R-:W-:Y:S02]  /*0920*/  IADD3 R19, P0, PT, RZ, -R12, RZ ;  /* 0x8000000cff137210 */ /* 0x000fe40007f1e0ff */
[----:B------:R-:W-:Y:S01]  /*0930*/  ISETP.LE.AND P1, PT, RZ, UR4, PT ;  /* 0x00000004ff007c0c */ /* 0x000fe2000bf23270 */
[----:B------:R-:W-:Y:S01]  /*0940*/  IMAD R10, R17, UR6, R10 ;  /* 0x00000006110a7c24 */ /* 0x000fe2000f8e020a */
[----:B------:R-:W-:Y:S01]  /*0950*/  IADD3 R13, P4, PT, RZ, -R8, RZ ;  /* 0x80000008ff0d7210 */ /* 0x000fe20007f9e0ff */
[----:B------:R-:W-:-:S03]  /*0960*/  IMAD.HI.U32 R14, R15, R19, RZ ;  /* 0x000000130f0e7227 */ /* 0x000fc600078e00ff */
[----:B------:R-:W-:Y:S02]  /*0970*/  IADD3.X R10, PT, PT, RZ, ~R10, RZ, P0, !PT ;  /* 0x8000000aff0a7210 */ /* 0x000fe400007fe4ff */
[----:B------:R-:W-:Y:S01]  /*0980*/  SEL R8, R13, R8, !P1 ;  /* 0x000000080d087207 */ /* 0x000fe20004800000 */
[----:B------:R-:W-:Y:S02]  /*0990*/  HFMA2 R13, -RZ, RZ, 0, 0 ;  /* 0x00000000ff0d7431 */ /* 0x000fe400000001ff */
[----:B------:R-:W-:-:S04]  /*09a0*/  IMAD.WIDE.U32 R14, P0, R15, R10, R14 ;  /* 0x0000000a0f0e7225 */ /* 0x000fc8000780000e */
[C---:B------:R-:W-:Y:S02]  /*09b0*/  IMAD R12, R17.reuse, R10, RZ ;  /* 0x0000000a110c7224 */ /* 0x040fe400078e02ff */
[----:B------:R-:W-:-:S04]  /*09c0*/  IMAD.HI.U32 R15, P2, R17, R19, R14 ;  /* 0x00000013110f7227 */ /* 0x000fc8000784000e */
[----:B------:R-:W-:Y:S01]  /*09d0*/  IMAD.X R14, RZ, RZ, ~UR4, P4 ;  /* 0x80000004ff0e7e24 */ /* 0x000fe2000a0e06ff */
[----:B------:R-:W-:Y:S01]  /*09e0*/  IADD3 R15, P3, PT, R12, R15, RZ ;  /* 0x0000000f0c0f7210 */ /* 0x000fe20007f7e0ff */
[----:B------:R-:W-:-:S03]  /*09f0*/  IMAD.HI.U32 R10, R17, R10, RZ ;  /* 0x0000000a110a7227 */ /* 0x000fc600078e00ff */
[----:B------:R-:W-:Y:S01]  /*0a00*/  SEL R14, R14, UR4, !P1 ;  /* 0x000000040e0e7c07 */ /* 0x000fe2000c800000 */
[----:B------:R-:W-:-:S04]  /*0a10*/  IMAD.HI.U32 R12, R15, R8, RZ ;  /* 0x000000080f0c7227 */ /* 0x000fc800078e00ff */
[----:B------:R-:W-:Y:S02]  /*0a20*/  IMAD.X R17, R10, 0x1, R17, P0 ;  /* 0x000000010a117824 */ /* 0x000fe400000e0611 */
[----:B------:R-:W-:-:S03]  /*0a30*/  IMAD.WIDE.U32 R12, R15, R14, R12 ;  /* 0x0000000e0f0c7225 */ /* 0x000fc600078e000c */
[----:B------:R-:W-:-:S05]  /*0a40*/  IADD3.X R17, PT, PT, RZ, RZ, R17, P3, P2 ;  /* 0x000000ffff117210 */ /* 0x000fca0001fe4411 */
[C---:B------:R-:W-:Y:S02]  /*0a50*/  IMAD R15, R17.reuse, R14, RZ ;  /* 0x0000000e110f7224 */ /* 0x040fe400078e02ff */
[----:B------:R-:W-:-:S04]  /*0a60*/  IMAD.HI.U32 R12, P0, R17, R8, R12 ;  /* 0x00000008110c7227 */ /* 0x000fc8000780000c */
[----:B------:R-:W-:Y:S01]  /*0a70*/  IMAD.HI.U32 R10, R17, R14, RZ ;  /* 0x0000000e110a7227 */ /* 0x000fe200078e00ff */
[----:B------:R-:W-:-:S03]  /*0a80*/  IADD3 R15, P2, PT, R15, R12, RZ ;  /* 0x0000000c0f0f7210 */ /* 0x000fc60007f5e0ff */
[----:B------:R-:W-:Y:S02]  /*0a90*/  IMAD.X R10, RZ, RZ, R10, P0 ;  /* 0x000000ffff0a7224 */ /* 0x000fe400000e060a */
[----:B------:R-:W-:-:S03]  /*0aa0*/  IMAD.WIDE.U32 R12, R15, UR6, RZ ;  /* 0x000000060f0c7c25 */ /* 0x000fc6000f8e00ff */
[----:B------:R-:W-:Y:S01]  /*0ab0*/  IADD3.X R10, PT, PT, RZ, R10, RZ, P2, !PT ;  /* 0x0000000aff0a7210 */ /* 0x000fe200017fe4ff */
[----:B------:R-:W-:Y:S01]  /*0ac0*/  IMAD R15, R15, UR7, R13 ;  /* 0x000000070f0f7c24 */ /* 0x000fe2000f8e020d */
[----:B------:R-:W-:Y:S01]  /*0ad0*/  IADD3 R8, P2, PT, -R12, R8, RZ ;  /* 0x000000080c087210 */ /* 0x000fe20007f5e1ff */
[----:B------:R-:W-:Y:S02]  /*0ae0*/  IMAD.MOV.U32 R12, RZ, RZ, R0 ;  /* 0x000000ffff0c7224 */ /* 0x000fe400078e0000 */
[----:B------:R-:W-:Y:S01]  /*0af0*/  IMAD R10, R10, UR6, R15 ;  /* 0x000000060a0a7c24 */ /* 0x000fe2000f8e020f */
[----:B------:R-:W-:-:S03]  /*0b00*/  ISETP.GE.U32.AND P0, PT, R8, UR6, PT ;  /* 0x0000000608007c0c */ /* 0x000fc6000bf06070 */
[----:B------:R-:W-:Y:S01]  /*0b10*/  IMAD.X R15, R14, 0x1, ~R10, P2 ;  /* 0x000000010e0f7824 */ /* 0x000fe200010e0e0a */
[----:B------:R-:W-:-:S04]  /*0b20*/  IADD3 R13, P2, PT, R8, -UR6, RZ ;  /* 0x80000006080d7c10 */ /* 0x000fc8000ff5e0ff */
[C---:B------:R-:W-:Y:S02]  /*0b30*/  ISETP.GE.U32.AND.EX P0, PT, R15.reuse, UR7, PT, P0 ;  /* 0x000000070f007c0c */ /* 0x040fe4000bf06100 */
[----:B------:R-:W-:Y:S02]  /*0b40*/  IADD3.X R10, PT, PT, R15, ~UR7, RZ, P2, !PT ;  /* 0x800000070f0a7c10 */ /* 0x000fe400097fe4ff */
[----:B------:R-:W-:Y:S02]  /*0b50*/  SEL R13, R13, R8, P0 ;  /* 0x000000080d0d7207 */ /* 0x000fe40000000000 */
[----:B------:R-:W-:Y:S02]  /*0b60*/  SEL R10, R10, R15, P0 ;  /* 0x0000000f0a0a7207 */ /* 0x000fe40000000000 */
[C---:B------:R-:W-:Y:S02]  /*0b70*/  ISETP.GE.U32.AND P0, PT, R13.reuse, UR6, PT ;  /* 0x000000060d007c0c */ /* 0x040fe4000bf06070 */
[----:B------:R-:W-:-:S02]  /*0b80*/  IADD3 R8, P2, PT, R13, -UR6, RZ ;  /* 0x800000060d087c10 */ /* 0x000fc4000ff5e0ff */
[C---:B------:R-:W-:Y:S02]  /*0b90*/  ISETP.GE.U32.AND.EX P0, PT, R10.reuse, UR7, PT, P0 ;  /* 0x000000070a007c0c */ /* 0x040fe4000bf06100 */
[----:B------:R-:W-:Y:S02]  /*0ba0*/  IADD3.X R15, PT, PT, R10, ~UR7, RZ, P2, !PT ;  /* 0x800000070a0f7c10 */ /* 0x000fe400097fe4ff */
[----:B------:R-:W-:Y:S02]  /*0bb0*/  SEL R8, R8, R13, P0 ;  /* 0x0000000d08087207 */ /* 0x000fe40000000000 */
[----:B------:R-:W-:Y:S02]  /*0bc0*/  SEL R15, R15, R10, P0 ;  /* 0x0000000a0f0f7207 */ /* 0x000fe40000000000 */
[----:B------:R-:W-:Y:S02]  /*0bd0*/  IADD3 R13, P2, PT, RZ, -R8, RZ ;  /* 0x80000008ff0d7210 */ /* 0x000fe40007f5e0ff */
[----:B------:R-:W-:-:S02]  /*0be0*/  ISETP.NE.U32.AND P0, PT, RZ, UR10, PT ;  /* 0x0000000aff007c0c */ /* 0x000fc4000bf05070 */
[-C--:B------:R-:W-:Y:S02]  /*0bf0*/  IADD3.X R10, PT, PT, RZ, ~R15.reuse, RZ, P2, !PT ;  /* 0x8000000fff0a7210 */ /* 0x080fe400017fe4ff */
[----:B------:R-:W-:Y:S02]  /*0c00*/  SEL R8, R13, R8, !P1 ;  /* 0x000000080d087207 */ /* 0x000fe40004800000 */
[----:B------:R-:W-:Y:S02]  /*0c10*/  MOV R13, 0x0 ;  /* 0x00000000000d7802 */ /* 0x000fe40000000f00 */
[----:B------:R-:W-:Y:S02]  /*0c20*/  ISETP.NE.AND.EX P0, PT, RZ, UR11, PT, P0 ;  /* 0x0000000bff007c0c */ /* 0x000fe4000bf05300 */
[----:B------:R-:W-:Y:S02]  /*0c30*/  SEL R15, R10, R15, !P1 ;  /* 0x0000000f0a0f7207 */ /* 0x000fe40004800000 */
[----:B------:R-:W-:-:S02]  /*0c40*/  SEL R8, R8, 0xffffffff, P0 ;  /* 0xffffffff08087807 */ /* 0x000fc40000000000 */
[----:B------:R-:W-:Y:S01]  /*0c50*/  SEL R15, R15, 0xffffffff, P0 ;  /* 0xffffffff0f0f7807 */ /* 0x000fe20000000000 */
[----:B------:R-:W-:Y:S06]  /*0c60*/  RET.REL.NODEC R12 `(_Z18per_element_kernelPlS_S_ll) ;  /* 0xfffffff00ce47950 */ /* 0x000fec0003c3ffff */
.L_x_4:
[----:B------:R-:W-:-:S00]  /*0c70*/  BRA `(.L_x_4) ;  /* 0xfffffffc00fc7947 */ /* 0x000fc0000383ffff */
[----:B------:R-:W-:-:S00]  /*0c80*/  NOP ;  /* 0x0000000000007918 */ /* 0x000fc00000000000 */
[----:B------:R-:W-:-:S00]  /*0c90*/  NOP ;  /* 0x0000000000007918 */ /* 0x000fc00000000000 */
[----:B------:R-:W-:-:S00]  /*0ca0*/  NOP ;  /* 0x0000000000007918 */ /* 0x000fc00000000000 */
[----:B------:R-:W-:-:S00]  /*0cb0*/  NOP ;  /* 0x0000000000007918 */ /* 0x000fc00000000000 */
[----:B------:R-:W-:-:S00]  /*0cc0*/  NOP ;  /* 0x0000000000007918 */ /* 0x000fc00000000000 */
[----:B------:R-:W-:-:S00]  /*0cd0*/  NOP ;  /* 0x0000000000007918 */ /* 0x000fc00000000000 */
[----:B------:R-:W-:-:S00]  /*0ce0*/  NOP ;  /* 0x0000000000007918 */ /* 0x000fc00000000000 */
[----:B------:R-:W-:-:S00]  /*0cf0*/  NOP ;  /* 0x0000000000007918 */ /* 0x000fc00000000000 */
.L_x_22:


//--------------------- .text._Z20per_column_AB_kernelPlS_S_ll --------------------------
	.section	.text._Z20per_column_AB_kernelPlS_S_ll,"ax",@progbits
	.align	128
        .global         _Z20per_column_AB_kernelPlS_S_ll
        .type           _Z20per_column_AB_kernelPlS_S_ll,@function
        .size           _Z20per_column_AB_kernelPlS_S_ll,(.L_x_25 - _Z20per_column_AB_kernelPlS_S_ll)
        .other          _Z20per_column_AB_kernelPlS_S_ll,@"STO_CUDA_ENTRY STV_DEFAULT"
_Z20per_column_AB_kernelPlS_S_ll:
.text._Z20per_column_AB_kernelPlS_S_ll:
[----:B------:R-:W-:Y:S01]  /*0000*/  LDC R1, c[0x0][0x37c] ;  /* 0x0000df00ff017b82 */ /* 0x000fe20000000800 */
[----:B------:R-:W0:Y:S07]  /*0010*/  S2R R0, SR_TID.X ;  /* 0x0000000000007919 */ /* 0x000e2e0000002100 */
[----:B------:R-:W0:Y:S01]  /*0020*/  LDC R3, c[0x0][0x360] ;  /* 0x0000d800ff037b82 */ /* 0x000e220000000800 */
[----:B------:R-:W1:Y:S07]  /*0030*/  S2R R2, SR_TID.Y ;  /* 0x0000000000027919 */ /* 0x000e6e0000002200 */
[----:B------:R-:W0:Y:S08]  /*0040*/  S2UR UR4, SR_CTAID.X ;  /* 0x00000000000479c3 */ /* 0x000e300000002500 */
[----:B------:R-:W1:Y:S08]  /*0050*/  S2UR UR5, SR_CTAID.Y ;  /* 0x00000000000579c3 */ /* 0x000e700000002600 */
[----:B------:R-:W1:Y:S08]  /*0060*/  LDC R5, c[0x0][0x364] ;  /* 0x0000d900ff057b82 */ /* 0x000e700000000800 */
[----:B------:R-:W2:Y:S01]  /*0070*/  LDC.64 R6, c[0x0][0x398] ;  /* 0x0000e600ff067b82 */ /* 0x000ea20000000a00 */
[----:B0-----:R-:W-:-:S07]  /*0080*/  IMAD R0, R3, UR4, R0 ;  /* 0x0000000403007c24 */ /* 0x001fce000f8e0200 */
[----:B------:R-:W0:Y:S01]  /*0090*/  LDC.64 R12, c[0x0][0x3a0] ;  /* 0x0000e800ff0c7b82 */ /* 0x000e220000000a00 */
[----:B-1----:R-:W-:-:S05]  /*00a0*/  IMAD R2, R5, UR5, R2 ;  /* 0x0000000505027c24 */ /* 0x002fca000f8e0202 */
[----:B------:R-:W-:Y:S02]  /*00b0*/  ISETP.GT.U32.AND P0, PT, R0, R2, PT ;  /* 0x000000020000720c */ /* 0x000fe40003f04070 */
[----:B--2---:R-:W-:Y:S02]  /*00c0*/  ISETP.GE.U32.AND P1, PT, R6, 0x1, PT ;  /* 0x000000010600780c */ /* 0x004fe40003f26070 */
[----:B------:R-:W-:-:S04]  /*00d0*/  ISETP.GT.AND.EX P0, PT, RZ, RZ, PT, P0 ;  /* 0x000000ffff00720c */ /* 0x000fc80003f04300 */
[----:B------:R-:W-:Y:S02]  /*00e0*/  SEL R3, R0, R2, P0 ;  /* 0x0000000200037207 */ /* 0x000fe40000000000 */
[----:B------:R-:W-:Y:S02]  /*00f0*/  ISETP.GE.AND.EX P0, PT, R7, RZ, PT, P1 ;  /* 0x000000ff0700720c */ /* 0x000fe40003f06310 */
[----:B0-----:R-:W-:-:S04]  /*0100*/  ISETP.GE.U32.AND P1, PT, R3, R12, PT ;  /* 0x0000000c0300720c */ /* 0x001fc80003f26070 */
[----:B------:R-:W-:-:S13]  /*0110*/  ISETP.GE.OR.EX P0, PT, RZ, R13, !P0, P1 ;  /* 0x0000000dff00720c */ /* 0x000fda0004706710 */
[----:B------:R-:W-:Y:S05]  /*0120*/  @P0 EXIT ;  /* 0x000000000000094d */ /* 0x000fea0003800000 */
[C-C-:B------:R-:W-:Y:S01]  /*0130*/  SHF.L.U64.HI R3, R12.reuse, 0x6, R13.reuse ;  /* 0x000000060c037819 */ /* 0x140fe2000001020d */
[----:B------:R-:W0:Y:S01]  /*0140*/  LDCU.64 UR10, c[0x0][0x358] ;  /* 0x00006b00ff0a77ac */ /* 0x000e220008000a00 */
[----:B------:R-:W-:Y:S01]  /*0150*/  SHF.L.U64.HI R4, R12, 0x3, R13 ;  /* 0x000000030c047819 */ /* 0x000fe2000001020d */
[----:B------:R-:W-:Y:S01]  /*0160*/  UMOV UR6, URZ ;  /* 0x000000ff00067c82 */ /* 0x000fe20008000000 */
[----:B------:R-:W-:-:S05]  /*0170*/  UMOV UR7, URZ ;  /* 0x000000ff00077c82 */ /* 0x000fca0008000000 */
.L_x_10:
[----:B-1----:R-:W1:Y:S01]  /*0180*/  LDC.64 R10, c[0x0][0x3a0] ;  /* 0x0000e800ff0a7b82 */ /* 0x002e620000000a00 */
[----:B--2---:R-:W2:Y:S01]  /*0190*/  LDCU.64 UR16, c[0x0][0x398] ;  /* 0x00007300ff1077ac */ /* 0x004ea20008000a00 */
[----:B------:R-:W-:Y:S01]  /*01a0*/  HFMA2 R7, -RZ, RZ, 0, 0 ;  /* 0x00000000ff077431 */ /* 0x000fe200000001ff */
[----:B------:R-:W-:Y:S01]  /*01b0*/  MOV R6, R2 ;  /* 0x0000000200067202 */ /* 0x000fe20000000f00 */
[----:B---3--:R-:W3:Y:S01]  /*01c0*/  LDCU.64 UR4, c[0x0][0x380] ;  /* 0x00007000ff0477ac */ /* 0x008ee20008000a00 */
[----:B--2---:R-:W-:-:S04]  /*01d0*/  UISETP.GE.U32.AND UP1, UPT, UR16, 0x8, UPT ;  /* 0x000000081000788c */ /* 0x004fc8000bf26070 */
[----:B------:R-:W-:Y:S01]  /*01e0*/  UISETP.GE.U32.AND.EX UP1, UPT, UR17, URZ, UPT, UP1 ;  /* 0x000000ff1100728c */ /* 0x000fe2000bf26110 */
[C---:B-1--4-:R-:W-:Y:S02]  /*01f0*/  IMAD R8, R10.reuse, UR7, RZ ;  /* 0x000000070a087c24 */ /* 0x052fe4000f8e02ff */
[----:B------:R-:W-:-:S04]  /*0200*/  IMAD.WIDE.U32 R14, R10, UR6, R6 ;  /* 0x000000060a0e7c25 */ /* 0x000fc8000f8e0006 */
[----:B------:R-:W-:Y:S02]  /*0210*/  IMAD R9, R11, UR6, R8 ;  /* 0x000000060b097c24 */ /* 0x000fe4000f8e0208 */
[----:B------:R-:W-:-:S03]  /*0220*/  IMAD.MOV.U32 R6, RZ, RZ, R0 ;  /* 0x000000ffff067224 */ /* 0x000fc600078e0000 */
[----:B------:R-:W-:Y:S01]  /*0230*/  IADD3 R5, PT, PT, R15, R9, RZ ;  /* 0x000000090f057210 */ /* 0x000fe20007ffe0ff */
[----:B------:R-:W-:Y:S01]  /*0240*/  IMAD.WIDE.U32 R16, R10, UR6, R6 ;  /* 0x000000060a107c25 */ /* 0x000fe2000f8e0006 */
[----:B------:R-:W-:-:S03]  /*0250*/  UIADD3 UR6, UP0, UPT, UR6, 0x1, URZ ;  /* 0x0000000106067890 */ /* 0x000fc6000ff1e0ff */
[-C--:B------:R-:W-:Y:S01]  /*0260*/  IMAD R13, R5, R10.reuse, RZ ;  /* 0x0000000a050d7224 */ /* 0x080fe200078e02ff */
[----:B---3--:R-:W-:Y:S01]  /*0270*/  LEA R8, P0, R16, UR4, 0x3 ;  /* 0x0000000410087c11 */ /* 0x008fe2000f8018ff */
[C---:B------:R-:W-:Y:S01]  /*0280*/  IMAD.WIDE.U32 R6, R14.reuse, R10, R6 ;  /* 0x0000000a0e067225 */ /* 0x040fe200078e0006 */
[----:B------:R-:W-:Y:S01]  /*0290*/  IADD3 R5, PT, PT, R9, R17, RZ ;  /* 0x0000001109057210 */ /* 0x000fe20007ffe0ff */
[----:B------:R-:W-:Y:S02]  /*02a0*/  UIADD3.X UR7, UPT, UPT, URZ, UR7, URZ, UP0, !UPT ;  /* 0x00000007ff077290 */ /* 0x000fe400087fe4ff */
[----:B------:R-:W-:Y:S01]  /*02b0*/  IMAD R13, R14, R11, R13 ;  /* 0x0000000b0e0d7224 */ /* 0x000fe200078e020d */
[----:B------:R-:W-:Y:S01]  /*02c0*/  UISETP.GE.U32.AND UP0, UPT, UR6, UR16, UPT ;  /* 0x000000100600728c */ /* 0x000fe2000bf06070 */
[----:B------:R-:W-:Y:S01]  /*02d0*/  LEA.HI.X R9, R16, UR5, R5, 0x3, P0 ;  /* 0x0000000510097c11 */ /* 0x000fe200080f1c05 */
[----:B------:R-:W-:Y:S01]  /*02e0*/  UMOV UR4, URZ ;  /* 0x000000ff00047c82 */ /* 0x000fe20008000000 */
[----:B------:R-:W-:Y:S01]  /*02f0*/  IMAD.IADD R5, R7, 0x1, R13 ;  /* 0x0000000107057824 */ /* 0x000fe200078e020d */
[----:B------:R-:W-:Y:S01]  /*0300*/  UISETP.GE.AND.EX UP0, UPT, UR7, UR17, UPT, UP0 ;  /* 0x000000110700728c */ /* 0x000fe2000bf06300 */
[----:B------:R-:W-:Y:S01]  /*0310*/  UMOV UR5, URZ ;  /* 0x000000ff00057c82 */ /* 0x000fe20008000000 */
[----:B------:R-:W-:Y:S09]  /*0320*/  BRA.U !UP1, `(.L_x_5) ;  /* 0x0000000509ac7547 */ /* 0x000ff2000b800000 */
[----:B------:R-:W1:Y:S01]  /*0330*/  LDCU.64 UR8, c[0x0][0x398] ;  /* 0x00007300ff0877ac */ /* 0x000e620008000a00 */
[----:B------:R-:W2:Y:S01]  /*0340*/  LDC.64 R14, c[0x0][0x390] ;  /* 0x0000e400ff0e7b82 */ /* 0x000ea20000000a00 */
[----:B------:R-:W3:Y:S01]  /*0350*/  LDCU.64 UR14, c[0x0][0x388] ;  /* 0x00007100ff0e77ac */ /* 0x000ee20008000a00 */
[----:B-1----:R-:W-:Y:S02]  /*0360*/  USHF.L.U64.HI UR4, UR8, 0x3, UR9 ;  /* 0x0000000308047899 */ /* 0x002fe40008010209 */
[----:B------:R-:W-:Y:S01]  /*0370*/  USHF.L.U32 UR5, UR8, 0x3, URZ ;  /* 0x0000000308057899 */ /* 0x000fe200080006ff */
[----:B---3--:R-:W-:Y:S01]  /*0380*/  LEA R13, P0, R2, UR14, 0x3 ;  /* 0x0000000e020d7c11 */ /* 0x008fe2000f8018ff */
[----:B------:R-:W-:Y:S02]  /*0390*/  ULOP3.LUT UR12, UR8, 0xfffffff8, URZ, 0xc0, !UPT ;  /* 0xfffffff8080c7892 */ /* 0x000fe4000f8ec0ff */
[C---:B------:R-:W-:Y:S02]  /*03a0*/  IMAD R16, R6.reuse, UR4, RZ ;  /* 0x0000000406107c24 */ /* 0x040fe4000f8e02ff */
[----:B--2---:R-:W-:Y:S01]  /*03b0*/  IMAD.WIDE.U32 R14, R6, UR5, R14 ;  /* 0x00000005060e7c25 */ /* 0x004fe2000f8e000e */
[----:B------:R-:W-:-:S03]  /*03c0*/  LEA.HI.X R24, R2, UR15, RZ, 0x3, P0 ;  /* 0x0000000f02187c11 */ /* 0x000fc600080f1cff */
[----:B------:R-:W-:Y:S01]  /*03d0*/  IMAD R17, R5, UR5, R16 ;  /* 0x0000000505117c24 */ /* 0x000fe2000f8e0210 */
[----:B------:R-:W-:Y:S01]  /*03e0*/  IADD3 R16, P1, PT, R14, 0x20, RZ ;  /* 0x000000200e107810 */ /* 0x000fe20007f3e0ff */
[----:B------:R-:W-:-:S03]  /*03f0*/  ULOP3.LUT UR5, UR9, 0x7fffffff, URZ, 0xc0, !UPT ;  /* 0x7fffffff09057892 */ /* 0x000fc6000f8ec0ff */
[----:B------:R-:W-:-:S04]  /*0400*/  IADD3.X R17, PT, PT, R15, R17, RZ, P1, !PT ;  /* 0x000000110f117210 */ /* 0x000fc80000ffe4ff */
[----:B------:R-:W-:-:S05]  /*0410*/  UMOV UR4, UR5 ;  /* 0x0000000500047c82 */ /* 0x000fca0008000000 */
.L_x_6:
[----:B-1----:R-:W-:Y:S01]  /*0420*/  MOV R18, R13 ;  /* 0x0000000d00127202 */ /* 0x002fe20000000f00 */
[----:B------:R-:W-:Y:S01]  /*0430*/  IMAD.MOV.U32 R19, RZ, RZ, R24 ;  /* 0x000000ffff137224 */ /* 0x000fe200078e0018 */
[----:B0-----:R-:W2:Y:S04]  /*0440*/  LDG.E.64 R14, desc[UR10][R8.64] ;  /* 0x0000000a080e7981 */ /* 0x001ea8000c1e1b00 */
[----:B------:R-:W2:Y:S01]  /*0450*/  LDG.E.64 R28, desc[UR10][R18.64] ;  /* 0x0000000a121c7981 */ /* 0x000ea2000c1e1b00 */
[----:B------:R-:W-:-:S04]  /*0460*/  SHF.L.U32 R25, R12, 0x3, RZ ;  /* 0x000000030c197819 */ /* 0x000fc800000006ff */
[----:B------:R-:W-:-:S04]  /*0470*/  IADD3 R22, P0, PT, R13, R25, RZ ;  /* 0x000000190d167210 */ /* 0x000fc80007f1e0ff */
[----:B------:R-:W-:Y:S01]  /*0480*/  IADD3.X R23, PT, PT, R24, R4, RZ, P0, !PT ;  /* 0x0000000418177210 */ /* 0x000fe200007fe4ff */
[----:B--2---:R-:W-:-:S04]  /*0490*/  IMAD R21, R29, R14, RZ ;  /* 0x0000000e1d157224 */ /* 0x004fc800078e02ff */
[----:B------:R-:W-:Y:S01]  /*04a0*/  IMAD R21, R15, R28, R21 ;  /* 0x0000001c0f157224 */ /* 0x000fe200078e0215 */
[----:B------:R-:W-:Y:S01]  /*04b0*/  MOV R15, R17 ;  /* 0x00000011000f7202 */ /* 0x000fe20000000f00 */
[----:B------:R-:W-:Y:S01]  /*04c0*/  IMAD.WIDE.U32 R28, R28, R14, RZ ;  /* 0x0000000e1c1c7225 */ /* 0x000fe200078e00ff */
[----:B------:R-:W-:-:S03]  /*04d0*/  MOV R14, R16 ;  /* 0x00000010000e7202 */ /* 0x000fc60000000f00 */
[----:B------:R-:W-:-:S05]  /*04e0*/  IMAD.IADD R29, R29, 0x1, R21 ;  /* 0x000000011d1d7824 */ /* 0x000fca00078e0215 */
[----:B------:R0:W-:Y:S04]  /*04f0*/  STG.E.64 desc[UR10][R14.64+-0x20], R28 ;  /* 0xffffe01c0e007986 */ /* 0x0001e8000c101b0a */
[----:B------:R-:W2:Y:S04]  /*0500*/  LDG.E.64 R16, desc[UR10][R22.64] ;  /* 0x0000000a16107981 */ /* 0x000ea8000c1e1b00 */
[----:B------:R-:W2:Y:S01]  /*0510*/  LDG.E.64 R18, desc[UR10][R8.64] ;  /* 0x0000000a08127981 */ /* 0x000ea2000c1e1b00 */
[----:B------:R-:W-:-:S05]  /*0520*/  IADD3 R20, P0, PT, R22, R25, RZ ;  /* 0x0000001916147210 */ /* 0x000fca0007f1e0ff */
[----:B------:R-:W-:Y:S02]  /*0530*/  IMAD.X R21, R23, 0x1, R4, P0 ;  /* 0x0000000117157824 */ /* 0x000fe400000e0604 */
[----:B--2---:R-:W-:-:S04]  /*0540*/  IMAD R17, R17, R18, RZ ;  /* 0x0000001211117224 */ /* 0x004fc800078e02ff */
[----:B------:R-:W-:Y:S02]  /*0550*/  IMAD R27, R19, R16, R17 ;  /* 0x00000010131b7224 */ /* 0x000fe400078e0211 */
[----:B------:R-:W-:-:S05]  /*0560*/  IMAD.WIDE.U32 R16, R16, R18, RZ ;  /* 0x0000001210107225 */ /* 0x000fca00078e00ff */
[----:B------:R-:W-:Y:S02]  /*0570*/  IADD3 R27, PT, PT, R17, R27, RZ ;  /* 0x0000001b111b7210 */ /* 0x000fe40007ffe0ff */
[----:B------:R-:W-:-:S05]  /*0580*/  MOV R26, R16 ;  /* 0x00000010001a7202 */ /* 0x000fca0000000f00 */
[----:B------:R1:W-:Y:S04]  /*0590*/  STG.E.64 desc[UR10][R14.64+-0x18], R26 ;  /* 0xffffe81a0e007986 */ /* 0x0003e8000c101b0a */
[----:B------:R-:W2:Y:S04]  /*05a0*/  LDG.E.64 R16, desc[UR10][R20.64] ;  /* 0x0000000a14107981 */ /* 0x000ea8000c1e1b00 */
[----:B------:R-:W2:Y:S01]  /*05b0*/  LDG.E.64 R18, desc[UR10][R8.64] ;  /* 0x0000000a08127981 */ /* 0x000ea2000c1e1b00 */
[----:B------:R-:W-:-:S05]  /*05c0*/  IADD3 R22, P0, PT, R20, R25, RZ ;  /* 0x0000001914167210 */ /* 0x000fca0007f1e0ff */
[----:B------:R-:W-:Y:S02]  /*05d0*/  IMAD.X R23, R21, 0x1, R4, P0 ;  /* 0x0000000115177824 */ /* 0x000fe400000e0604 */
[----:B--2---:R-:W-:-:S04]  /*05e0*/  IMAD R17, R17, R18, RZ ;  /* 0x0000001211117224 */ /* 0x004fc800078e02ff */
[----:B0-----:R-:W-:Y:S02]  /*05f0*/  IMAD R29, R19, R16, R17 ;  /* 0x00000010131d7224 */ /* 0x001fe400078e0211 */
[----:B------:R-:W-:-:S05]  /*0600*/  IMAD.WIDE.U32 R16, R16, R18, RZ ;  /* 0x0000001210107225 */ /* 0x000fca00078e00ff */
[----:B------:R-:W-:Y:S02]  /*0610*/  IADD3 R29, PT, PT, R17, R29, RZ ;  /* 0x0000001d111d7210 */ /* 0x000fe40007ffe0ff */
[----:B------:R-:W-:-:S05]  /*0620*/  MOV R28, R16 ;  /* 0x00000010001c7202 */ /* 0x000fca0000000f00 */
[----:B------:R0:W-:Y:S04]  /*0630*/  STG.E.64 desc[UR10][R14.64+-0x10], R28 ;  /* 0xfffff01c0e007986 */ /* 0x0001e8000c101b0a */
[----:B------:R-:W2:Y:S04]  /*0640*/  LDG.E.64 R16, desc[UR10][R22.64] ;  /* 0x0000000a16107981 */ /* 0x000ea8000c1e1b00 */
[----:B------:R-:W2:Y:S01]  /*0650*/  LDG.E.64 R18, desc[UR10][R8.64] ;  /* 0x0000000a08127981 */ /* 0x000ea2000c1e1b00 */
[----:B------:R-:W-:-:S04]  /*0660*/  IADD3 R20, P0, PT, R22, R25, RZ ;  /* 0x0000001916147210 */ /* 0x000fc80007f1e0ff */
[----:B------:R-:W-:Y:S01]  /*0670*/  IADD3.X R21, PT, PT, R23, R4, RZ, P0, !PT ;  /* 0x0000000417157210 */ /* 0x000fe200007fe4ff */
[----:B--2---:R-:W-:-:S04]  /*0680*/  IMAD R17, R17, R18, RZ ;  /* 0x0000001211117224 */ /* 0x004fc800078e02ff */
[----:B-1----:R-:W-:Y:S02]  /*0690*/  IMAD R27, R19, R16, R17 ;  /* 0x00000010131b7224 */ /* 0x002fe400078e0211 */
[----:B------:R-:W-:-:S04]  /*06a0*/  IMAD.WIDE.U32 R16, R16, R18, RZ ;  /* 0x0000001210107225 */ /* 0x000fc800078e00ff */
[----:B------:R-:W-:Y:S01]  /*06b0*/  IMAD.IADD R27, R17, 0x1, R27 ;  /* 0x00000001111b7824 */ /* 0x000fe200078e021b */
[----:B------:R-:W-:-:S05]  /*06c0*/  MOV R26, R16 ;  /* 0x00000010001a7202 */ /* 0x000fca0000000f00 */
[----:B------:R1:W-:Y:S04]  /*06d0*/  STG.E.64 desc[UR10][R14.64+-0x8], R26 ;  /* 0xfffff81a0e007986 */ /* 0x0003e8000c101b0a */
[----:B------:R-:W2:Y:S04]  /*06e0*/  LDG.E.64 R16, desc[UR10][R20.64] ;  /* 0x0000000a14107981 */ /* 0x000ea8000c1e1b00 */
[----:B------:R-:W2:Y:S01]  /*06f0*/  LDG.E.64 R18, desc[UR10][R8.64] ;  /* 0x0000000a08127981 */ /* 0x000ea2000c1e1b00 */
[----:B------:R-:W-:-:S04]  /*0700*/  IADD3 R22, P0, PT, R20, R25, RZ ;  /* 0x0000001914167210 */ /* 0x000fc80007f1e0ff */
[----:B------:R-:W-:Y:S01]  /*0710*/  IADD3.X R23, PT, PT, R21, R4, RZ, P0, !PT ;  /* 0x0000000415177210 */ /* 0x000fe200007fe4ff */
[----:B--2---:R-:W-:-:S04]  /*0720*/  IMAD R17, R17, R18, RZ ;  /* 0x0000001211117224 */ /* 0x004fc800078e02ff */
[----:B0-----:R-:W-:Y:S02]  /*0730*/  IMAD R29, R19, R16, R17 ;  /* 0x00000010131d7224 */ /* 0x001fe400078e0211 */
[----:B------:R-:W-:-:S04]  /*0740*/  IMAD.WIDE.U32 R16, R16, R18, RZ ;  /* 0x0000001210107225 */ /* 0x000fc800078e00ff */
[----:B------:R-:W-:Y:S01]  /*0750*/  IMAD.MOV.U32 R28, RZ, RZ, R16 ;  /* 0x000000ffff1c7224 */ /* 0x000fe200078e0010 */
[----:B------:R-:W-:-:S05]  /*0760*/  IADD3 R29, PT, PT, R17, R29, RZ ;  /* 0x0000001d111d7210 */ /* 0x000fca0007ffe0ff */
[----:B------:R0:W-:Y:S04]  /*0770*/  STG.E.64 desc[UR10][R14.64], R28 ;  /* 0x0000001c0e007986 */ /* 0x0001e8000c101b0a */
[----:B------:R-:W2:Y:S04]  /*0780*/  LDG.E.64 R16, desc[UR10][R22.64] ;  /* 0x0000000a16107981 */ /* 0x000ea8000c1e1b00 */
[----:B------:R-:W2:Y:S01]  /*0790*/  LDG.E.64 R18, desc[UR10][R8.64] ;  /* 0x0000000a08127981 */ /* 0x000ea2000c1e1b00 */
[----:B------:R-:W-:-:S04]  /*07a0*/  IADD3 R20, P0, PT, R22, R25, RZ ;  /* 0x0000001916147210 */ /* 0x000fc80007f1e0ff */
[----:B------:R-:W-:Y:S01]  /*07b0*/  IADD3.X R21, PT, PT, R23, R4, RZ, P0, !PT ;  /* 0x0000000417157210 */ /* 0x000fe200007fe4ff */
[----:B--2---:R-:W-:-:S04]  /*07c0*/  IMAD R17, R17, R18, RZ ;  /* 0x0000001211117224 */ /* 0x004fc800078e02ff */
[----:B-1----:R-:W-:Y:S02]  /*07d0*/  IMAD R27, R19, R16, R17 ;  /* 0x00000010131b7224 */ /* 0x002fe400078e0211 */
        /* <DEDUP_REMOVED lines=16> */
[----:B------:R-:W-:Y:S01]  /*08e0*/  UIADD3 UR12, UP1, UPT, UR12, -0x8, URZ ;  /* 0xfffffff80c0c7890 */ /* 0x000fe2000ff3e0ff */
[----:B------:R-:W-:-:S03]  /*08f0*/  LEA R13, P0, R12, R13, 0x6 ;  /* 0x0000000d0c0d7211 */ /* 0x000fc600078030ff */
[----:B------:R-:W-:Y:S01]  /*0900*/  UIADD3.X UR4, UPT, UPT, UR4, -0x1, URZ, UP1, !UPT ;  /* 0xffffffff04047890 */ /* 0x000fe20008ffe4ff */
[----:B------:R-:W-:Y:S01]  /*0910*/  IADD3.X R24, PT, PT, R24, R3, RZ, P0, !PT ;  /* 0x0000000318187210 */ /* 0x000fe200007fe4ff */
[----:B------:R-:W-:-:S04]  /*0920*/  UISETP.NE.U32.AND UP1, UPT, UR12, URZ, UPT ;  /* 0x000000ff0c00728c */ /* 0x000fc8000bf25070 */
[----:B------:R-:W-:Y:S01]  /*0930*/  UISETP.NE.AND.EX UP1, UPT, UR4, URZ, UPT, UP1 ;  /* 0x000000ff0400728c */ /* 0x000fe2000bf25310 */
[-C--:B--2---:R-:W-:Y:S02]  /*0940*/  IMAD R21, R23, R18.reuse, RZ ;  /* 0x0000001217157224 */ /* 0x084fe400078e02ff */
[----:B------:R-:W-:-:S04]  /*0950*/  IMAD.WIDE.U32 R16, R22, R18, RZ ;  /* 0x0000001216107225 */ /* 0x000fc800078e00ff */
[----:B------:R-:W-:Y:S02]  /*0960*/  IMAD R19, R19, R22, R21 ;  /* 0x0000001613137224 */ /* 0x000fe400078e0215 */
[----:B------:R-:W-:Y:S01]  /*0970*/  IMAD.MOV.U32 R18, RZ, RZ, R16 ;  /* 0x000000ffff127224 */ /* 0x000fe200078e0010 */
[----:B------:R-:W-:Y:S02]  /*0980*/  IADD3 R16, P1, PT, R14, 0x40, RZ ;  /* 0x000000400e107810 */ /* 0x000fe40007f3e0ff */
[----:B------:R-:W-:Y:S02]  /*0990*/  IADD3 R19, PT, PT, R17, R19, RZ ;  /* 0x0000001311137210 */ /* 0x000fe40007ffe0ff */
[----:B------:R-:W-:-:S03]  /*09a0*/  IADD3.X R17, PT, PT, RZ, R15, RZ, P1, !PT ;  /* 0x0000000fff117210 */ /* 0x000fc60000ffe4ff */
[----:B------:R1:W-:Y:S01]  /*09b0*/  STG.E.64 desc[UR10][R14.64+0x18], R18 ;  /* 0x000018120e007986 */ /* 0x0003e2000c101b0a */
[----:B------:R-:W-:Y:S05]  /*09c0*/  BRA.U UP1, `(.L_x_6) ;  /* 0xfffffff901947547 */ /* 0x000fea000b83ffff */
[----:B------:R-:W-:-:S12]  /*09d0*/  ULOP3.LUT UR4, UR8, 0xfffffff8, URZ, 0xc0, !UPT ;  /* 0xfffffff808047892 */ /* 0x000fd8000f8ec0ff */
.L_x_5:
[----:B------:R-:W2:Y:S02]  /*09e0*/  LDCU UR8, c[0x0][0x398] ;  /* 0x00007300ff0877ac */ /* 0x000ea40008000800 */
[----:B--2---:R-:W-:-:S04]  /*09f0*/  ULOP3.LUT UR8, UR8, 0x7, URZ, 0xc0, !UPT ;  /* 0x0000000708087892 */ /* 0x004fc8000f8ec0ff */
[----:B------:R-:W-:-:S04]  /*0a00*/  UISETP.NE.U32.AND UP1, UPT, UR8, URZ, UPT ;  /* 0x000000ff0800728c */ /* 0x000fc8000bf25070 */
[----:B------:R-:W-:-:S09]  /*0a10*/  UISETP.NE.AND.EX UP1, UPT, URZ, URZ, UPT, UP1 ;  /* 0x000000ffff00728c */ /* 0x000fd2000bf25310 */
[----:B------:R-:W-:Y:S05]  /*0a20*/  BRA.U !UP1, `(.L_x_7) ;  /* 0x0000000909a87547 */ /* 0x000fea000b800000 */
[----:B------:R-:W2:Y:S01]  /*0a30*/  LDCU UR9, c[0x0][0x398] ;  /* 0x00007300ff0977ac */ /* 0x000ea20008000800 */
[----:B------:R-:W-:-:S04]  /*0a40*/  UIADD3 UR8, UP1, UPT, UR8, -0x1, URZ ;  /* 0xffffffff08087890 */ /* 0x000fc8000ff3e0ff */
[----:B------:R-:W-:Y:S02]  /*0a50*/  UIADD3.X UR12, UPT, UPT, URZ, -0x1, URZ, UP1, !UPT ;  /* 0xffffffffff0c7890 */ /* 0x000fe40008ffe4ff */
[----:B------:R-:W-:-:S04]  /*0a60*/  UISETP.GE.U32.AND UP2, UPT, UR8, 0x3, UPT ;  /* 0x000000030800788c */ /* 0x000fc8000bf46070 */
[----:B------:R-:W-:Y:S02]  /*0a70*/  UISETP.GE.U32.AND.EX UP2, UPT, UR12, URZ, UPT, UP2 ;  /* 0x000000ff0c00728c */ /* 0x000fe4000bf46120 */
[----:B--2---:R-:W-:-:S04]  /*0a80*/  ULOP3.LUT UR9, UR9, 0x3, URZ, 0xc0, !UPT ;  /* 0x0000000309097892 */ /* 0x004fc8000f8ec0ff */
[----:B------:R-:W-:-:S04]  /*0a90*/  UISETP.NE.U32.AND UP1, UPT, UR9, URZ, UPT ;  /* 0x000000ff0900728c */ /* 0x000fc8000bf25070 */
[----:B------:R-:W-:Y:S01]  /*0aa0*/  UISETP.NE.AND.EX UP1, UPT, URZ, URZ, UPT, UP1 ;  /* 0x000000ffff00728c */ /* 0x000fe2000bf25310 */
[----:B------:R-:W-:Y:S10]  /*0ab0*/  BRA.U !UP2, `(.L_x_8) ;  /* 0x000000050a507547 */ /* 0x000ff4000b800000 */
[----:B------:R-:W2:Y:S01]  /*0ac0*/  LDCU.64 UR14, c[0x0][0x388] ;  /* 0x00007100ff0e77ac */ /* 0x000ea20008000a00 */
[C---:B------:R-:W-:Y:S01]  /*0ad0*/  IMAD R16, R10.reuse, UR5, RZ ;  /* 0x000000050a107c24 */ /* 0x040fe2000f8e02ff */
[----:B-1----:R-:W-:Y:S01]  /*0ae0*/  MOV R14, R2 ;  /* 0x00000002000e7202 */ /* 0x002fe20000000f00 */
[----:B------:R-:W-:Y:S01]  /*0af0*/  IMAD.MOV.U32 R15, RZ, RZ, RZ ;  /* 0x000000ffff0f7224 */ /* 0x000fe200078e00ff */
[----:B0-----:R-:W3:Y:S01]  /*0b00*/  LDG.E.64 R22, desc[UR10][R8.64] ;  /* 0x0000000a08167981 */ /* 0x001ee2000c1e1b00 */
[----:B------:R-:W-:Y:S01]  /*0b10*/  IMAD R13, R11, UR4, R16 ;  /* 0x000000040b0d7c24 */ /* 0x000fe2000f8e0210 */
[----:B------:R-:W0:Y:S01]  /*0b20*/  LDCU.64 UR12, c[0x0][0x390] ;  /* 0x00007200ff0c77ac */ /* 0x000e220008000a00 */
[----:B------:R-:W-:-:S05]  /*0b30*/  IMAD.WIDE.U32 R16, R10, UR4, R14 ;  /* 0x000000040a107c25 */ /* 0x000fca000f8e000e */
[----:B------:R-:W-:Y:S02]  /*0b40*/  IADD3 R13, PT, PT, R17, R13, RZ ;  /* 0x0000000d110d7210 */ /* 0x000fe40007ffe0ff */
[----:B--2---:R-:W-:-:S04]  /*0b50*/  LEA R18, P0, R16, UR14, 0x3 ;  /* 0x0000000e10127c11 */ /* 0x004fc8000f8018ff */
[----:B------:R-:W-:-:S06]  /*0b60*/  LEA.HI.X R19, R16, UR15, R13, 0x3, P0 ;  /* 0x0000000f10137c11 */ /* 0x000fcc00080f1c0d */
[----:B------:R-:W3:Y:S01]  /*0b70*/  LDG.E.64 R18, desc[UR10][R18.64] ;  /* 0x0000000a12127981 */ /* 0x000ee2000c1e1b00 */
[----:B------:R-:W-:Y:S01]  /*0b80*/  MOV R21, UR5 ;  /* 0x0000000500157c02 */ /* 0x000fe20008000f00 */
[----:B------:R-:W-:Y:S02]  /*0b90*/  UIADD3 UR5, UPT, UPT, UR4, 0x1, URZ ;  /* 0x0000000104057890 */ /* 0x000fe4000fffe0ff */
[----:B------:R-:W-:Y:S01]  /*0ba0*/  MOV R20, UR4 ;  /* 0x0000000400147c02 */ /* 0x000fe20008000f00 */
[----:B------:R-:W-:-:S04]  /*0bb0*/  IMAD R13, R5, UR16, RZ ;  /* 0x00000010050d7c24 */ /* 0x000fc8000f8e02ff */
[----:B------:R-:W-:Y:S02]  /*0bc0*/  IMAD R13, R6, UR17, R13 ;  /* 0x00000011060d7c24 */ /* 0x000fe4000f8e020d */
[----:B------:R-:W-:-:S04]  /*0bd0*/  IMAD.WIDE.U32 R16, R10, UR5, R14 ;  /* 0x000000050a107c25 */ /* 0x000fc8000f8e000e */
[----:B------:R-:W-:-:S04]  /*0be0*/  IMAD.WIDE.U32 R20, R6, UR16, R20 ;  /* 0x0000001006147c25 */ /* 0x000fc8000f8e0014 */
[----:B------:R-:W-:Y:S01]  /*0bf0*/  IMAD R17, R11, UR5, R17 ;  /* 0x000000050b117c24 */ /* 0x000fe2000f8e0211 */
[----:B0-----:R-:W-:Y:S01]  /*0c00*/  LEA R24, P0, R20, UR12, 0x3 ;  /* 0x0000000c14187c11 */ /* 0x001fe2000f8018ff */
[----:B------:R-:W-:-:S05]  /*0c10*/  IMAD.IADD R21, R21, 0x1, R13 ;  /* 0x0000000115157824 */ /* 0x000fca00078e020d */
[----:B------:R-:W-:Y:S01]  /*0c20*/  LEA.HI.X R25, R20, UR13, R21, 0x3, P0 ;  /* 0x0000000d14197c11 */ /* 0x000fe200080f1c15 */
[----:B---3--:R-:W-:-:S04]  /*0c30*/  IMAD R27, R19, R22, RZ ;  /* 0x00000016131b7224 */ /* 0x008fc800078e02ff */
[----:B------:R-:W-:Y:S02]  /*0c40*/  IMAD R27, R23, R18, R27 ;  /* 0x00000012171b7224 */ /* 0x000fe400078e021b */
[----:B------:R-:W-:Y:S01]  /*0c50*/  IMAD.WIDE.U32 R18, R18, R22, RZ ;  /* 0x0000001612127225 */ /* 0x000fe200078e00ff */
[----:B------:R-:W-:-:S04]  /*0c60*/  LEA R22, P1, R16, UR14, 0x3 ;  /* 0x0000000e10167c11 */ /* 0x000fc8000f8218ff */
[----:B------:R-:W-:Y:S02]  /*0c70*/  LEA.HI.X R23, R16, UR15, R17, 0x3, P1 ;  /* 0x0000000f10177c11 */ /* 0x000fe400088f1c11 */
[----:B------:R-:W-:Y:S02]  /*0c80*/  IADD3 R29, PT, PT, R19, R27, RZ ;  /* 0x0000001b131d7210 */ /* 0x000fe40007ffe0ff */
[----:B------:R-:W-:-:S05]  /*0c90*/  MOV R28, R18 ;  /* 0x00000012001c7202 */ /* 0x000fca0000000f00 */
[----:B------:R0:W-:Y:S04]  /*0ca0*/  STG.E.64 desc[UR10][R24.64], R28 ;  /* 0x0000001c18007986 */ /* 0x0001e8000c101b0a */
[----:B------:R-:W2:Y:S04]  /*0cb0*/  LDG.E.64 R22, desc[UR10][R22.64] ;  /* 0x0000000a16167981 */ /* 0x000ea8000c1e1b00 */
[----:B------:R-:W2:Y:S01]  /*0cc0*/  LDG.E.64 R20, desc[UR10][R8.64] ;  /* 0x0000000a08147981 */ /* 0x000ea2000c1e1b00 */
[----:B------:R-:W-:Y:S01]  /*0cd0*/  UIADD3 UR8, UPT, UPT, UR4, 0x2, URZ ;  /* 0x0000000204087890 */ /* 0x000fe2000fffe0ff */
[----:B------:R-:W-:Y:S01]  /*0ce0*/  MOV R18, UR5 ;  /* 0x0000000500127c02 */ /* 0x000fe20008000f00 */
[----:B------:R-:W-:-:S04]  /*0cf0*/  IMAD.MOV.U32 R19, RZ, RZ, RZ ;  /* 0x000000ffff137224 */ /* 0x000fc800078e00ff */
[----:B------:R-:W-:-:S04]  /*0d00*/  IMAD.WIDE.U32 R16, R10, UR8, R14 ;  /* 0x000000080a107c25 */ /* 0x000fc8000f8e000e */
[----:B------:R-:W-:-:S04]  /*0d10*/  IMAD.WIDE.U32 R18, R6, UR16, R18 ;  /* 0x0000001006127c25 */ /* 0x000fc8000f8e0012 */
[----:B------:R-:W-:Y:S01]  /*0d20*/  IMAD R17, R11, UR8, R17 ;  /* 0x000000080b117c24 */ /* 0x000fe2000f8e0211 */
[----:B------:R-:W-:Y:S02]  /*0d30*/  IADD3 R19, PT, PT, R13, R19, RZ ;  /* 0x000000130d137210 */ /* 0x000fe40007ffe0ff */
[----:B0-----:R-:W-:-:S04]  /*0d40*/  LEA R24, P0, R18, UR12, 0x3 ;  /* 0x0000000c12187c11 */ /* 0x001fc8000f8018ff */
[----:B------:R-:W-:Y:S01]  /*0d50*/  LEA.HI.X R25, R18, UR13, R19, 0x3, P0 ;  /* 0x0000000d12197c11 */ /* 0x000fe200080f1c13 */
[----:B--2---:R-:W-:-:S04]  /*0d60*/  IMAD R27, R23, R20, RZ ;  /* 0x00000014171b7224 */ /* 0x004fc800078e02ff */
        /* <DEDUP_REMOVED lines=9> */
[----:B------:R-:W-:Y:S01]  /*0e00*/  HFMA2 R21, -RZ, RZ, 0, 0 ;  /* 0x00000000ff157431 */ /* 0x000fe200000001ff */
[----:B------:R-:W-:Y:S01]  /*0e10*/  UIADD3 UR5, UPT, UPT, UR4, 0x3, URZ ;  /* 0x0000000304057890 */ /* 0x000fe2000fffe0ff */
[----:B------:R-:W-:-:S05]  /*0e20*/  IMAD.U32 R20, RZ, RZ, UR8 ;  /* 0x00000008ff147e24 */ /* 0x000fca000f8e00ff */
[----:B------:R-:W-:-:S04]  /*0e30*/  IMAD.WIDE.U32 R14, R10, UR5, R14 ;  /* 0x000000050a0e7c25 */ /* 0x000fc8000f8e000e */
[----:B------:R-:W-:-:S04]  /*0e40*/  IMAD.WIDE.U32 R20, R6, UR16, R20 ;  /* 0x0000001006147c25 */ /* 0x000fc8000f8e0014 */
[----:B------:R-:W-:Y:S01]  /*0e50*/  IMAD R15, R11, UR5, R15 ;  /* 0x000000050b0f7c24 */ /* 0x000fe2000f8e020f */
[----:B------:R-:W-:Y:S01]  /*0e60*/  IADD3 R21, PT, PT, R13, R21, RZ ;  /* 0x000000150d157210 */ /* 0x000fe20007ffe0ff */
[-C--:B--2---:R-:W-:Y:S02]  /*0e70*/  IMAD R29, R23, R16.reuse, RZ ;  /* 0x00000010171d7224 */ /* 0x084fe400078e02ff */
[----:B------:R-:W-:Y:S01]  /*0e80*/  IMAD.WIDE.U32 R18, R22, R16, RZ ;  /* 0x0000001016127225 */ /* 0x000fe200078e00ff */
[----:B------:R-:W-:-:S03]  /*0e90*/  LEA R16, P1, R14, UR14, 0x3 ;  /* 0x0000000e0e107c11 */ /* 0x000fc6000f8218ff */
[----:B------:R-:W-:Y:S01]  /*0ea0*/  IMAD R29, R17, R22, R29 ;  /* 0x00000016111d7224 */ /* 0x000fe200078e021d */
[----:B------:R-:W-:Y:S01]  /*0eb0*/  LEA R22, P0, R20, UR12, 0x3 ;  /* 0x0000000c14167c11 */ /* 0x000fe2000f8018ff */
[----:B0-----:R-:W-:Y:S01]  /*0ec0*/  IMAD.MOV.U32 R24, RZ, RZ, R18 ;  /* 0x000000ffff187224 */ /* 0x001fe200078e0012 */
[----:B------:R-:W-:Y:S02]  /*0ed0*/  LEA.HI.X R17, R14, UR15, R15, 0x3, P1 ;  /* 0x0000000f0e117c11 */ /* 0x000fe400088f1c0f */
[----:B------:R-:W-:Y:S02]  /*0ee0*/  LEA.HI.X R23, R20, UR13, R21, 0x3, P0 ;  /* 0x0000000d14177c11 */ /* 0x000fe400080f1c15 */
[----:B------:R-:W-:-:S05]  /*0ef0*/  IADD3 R25, PT, PT, R19, R29, RZ ;  /* 0x0000001d13197210 */ /* 0x000fca0007ffe0ff */
[----:B------:R2:W-:Y:S04]  /*0f00*/  STG.E.64 desc[UR10][R22.64], R24 ;  /* 0x0000001816007986 */ /* 0x0005e8000c101b0a */
[----:B------:R-:W3:Y:S04]  /*0f10*/  LDG.E.64 R16, desc[UR10][R16.64] ;  /* 0x0000000a10107981 */ /* 0x000ee8000c1e1b00 */
[----:B------:R-:W3:Y:S01]  /*0f20*/  LDG.E.64 R18, desc[UR10][R8.64] ;  /* 0x0000000a08127981 */ /* 0x000ee2000c1e1b00 */
[----:B------:R-:W-:Y:S02]  /*0f30*/  MOV R14, UR5 ;  /* 0x00000005000e7c02 */ /* 0x000fe40008000f00 */
[----:B------:R-:W-:-:S03]  /*0f40*/  MOV R15, RZ ;  /* 0x000000ff000f7202 */ /* 0x000fc60000000f00 */
[----:B------:R-:W-:-:S05]  /*0f50*/  IMAD.WIDE.U32 R14, R6, UR16, R14 ;  /* 0x00000010060e7c25 */ /* 0x000fca000f8e000e */
[----:B------:R-:W-:Y:S01]  /*0f60*/  IADD3 R13, PT, PT, R13, R15, RZ ;  /* 0x0000000f0d0d7210 */ /* 0x000fe20007ffe0ff */
[----:B------:R-:W-:Y:S01]  /*0f70*/  UIADD3 UR4, UPT, UPT, UR4, 0x4, URZ ;  /* 0x0000000404047890 */ /* 0x000fe2000fffe0ff */
[----:B------:R-:W-:Y:S01]  /*0f80*/  UMOV UR5, URZ ;  /* 0x000000ff00057c82 */ /* 0x000fe20008000000 */
[-C--:B---3--:R-:W-:Y:S02]  /*0f90*/  IMAD R27, R17, R18.reuse, RZ ;  /* 0x00000012111b7224 */ /* 0x088fe400078e02ff */
[----:B------:R-:W-:Y:S01]  /*0fa0*/  IMAD.WIDE.U32 R20, R16, R18, RZ ;  /* 0x0000001210147225 */ /* 0x000fe200078e00ff */
[----:B------:R-:W-:-:S03]  /*0fb0*/  LEA R18, P0, R14, UR12, 0x3 ;  /* 0x0000000c0e127c11 */ /* 0x000fc6000f8018ff */
[----:B------:R-:W-:Y:S01]  /*0fc0*/  IMAD R27, R19, R16, R27 ;  /* 0x00000010131b7224 */ /* 0x000fe200078e021b */
[----:B------:R-:W-:-:S03]  /*0fd0*/  LEA.HI.X R19, R14, UR13, R13, 0x3, P0 ;  /* 0x0000000d0e137c11 */ /* 0x000fc600080f1c0d */
[----:B------:R-:W-:-:S05]  /*0fe0*/  IMAD.IADD R21, R21, 0x1, R27 ;  /* 0x0000000115157824 */ /* 0x000fca00078e021b */
[----:B------:R2:W-:Y:S02]  /*0ff0*/  STG.E.64 desc[UR10][R18.64], R20 ;  /* 0x0000001412007986 */ /* 0x0005e4000c101b0a */
.L_x_8:
[----:B------:R-:W-:Y:S05]  /*1000*/  BRA.U !UP1, `(.L_x_7) ;  /* 0x0000000509307547 */ /* 0x000fea000b800000 */
[----:B------:R-:W-:Y:S02]  /*1010*/  UISETP.NE.U32.AND UP1, UPT, UR9, 0x1, UPT ;  /* 0x000000010900788c */ /* 0x000fe4000bf25070 */
[----:B------:R-:W-:Y:S02]  /*1020*/  ULOP3.LUT UP2, URZ, UR16, 0x1, URZ, 0xc0, !UPT ;  /* 0x0000000110ff7892 */ /* 0x000fe4000f84c0ff */
[----:B------:R-:W-:-:S09]  /*1030*/  UISETP.NE.AND.EX UP1, UPT, URZ, URZ, UPT, UP1 ;  /* 0x000000ffff00728c */ /* 0x000fd2000bf25310 */
[----:B------:R-:W-:Y:S05]  /*1040*/  BRA.U !UP1, `(.L_x_9) ;  /* 0x0000000109b87547 */ /* 0x000fea000b800000 */
[----:B------:R-:W3:Y:S01]  /*1050*/  LDCU.64 UR8, c[0x0][0x388] ;  /* 0x00007100ff0877ac */ /* 0x000ee20008000a00 */
[----:B-1----:R-:W-:Y:S02]  /*1060*/  HFMA2 R15, -RZ, RZ, 0, 0 ;  /* 0x00000000ff0f7431 */ /* 0x002fe400000001ff */
[C---:B------:R-:W-:Y:S01]  /*1070*/  IMAD R16, R10.reuse, UR5, RZ ;  /* 0x000000050a107c24 */ /* 0x040fe2000f8e02ff */
[----:B------:R-:W-:Y:S01]  /*1080*/  MOV R14, R2 ;  /* 0x00000002000e7202 */ /* 0x000fe20000000f00 */
[----:B0-2---:R-:W2:Y:S01]  /*1090*/  LDG.E.64 R22, desc[UR10][R8.64] ;  /* 0x0000000a08167981 */ /* 0x005ea2000c1e1b00 */
[----:B------:R-:W0:Y:S01]  /*10a0*/  LDCU.64 UR12, c[0x0][0x390] ;  /* 0x00007200ff0c77ac */ /* 0x000e220008000a00 */
[----:B------:R-:W-:Y:S02]  /*10b0*/  IMAD R13, R11, UR4, R16 ;  /* 0x000000040b0d7c24 */ /* 0x000fe4000f8e0210 */
[----:B------:R-:W-:-:S05]  /*10c0*/  IMAD.WIDE.U32 R16, R10, UR4, R14 ;  /* 0x000000040a107c25 */ /* 0x000fca000f8e000e */
[----:B------:R-:W-:Y:S02]  /*10d0*/  IADD3 R13, PT, PT, R17, R13, RZ ;  /* 0x0000000d110d7210 */ /* 0x000fe40007ffe0ff */
[----:B---3--:R-:W-:-:S04]  /*10e0*/  LEA R20, P0, R16, UR8, 0x3 ;  /* 0x0000000810147c11 */ /* 0x008fc8000f8018ff */
[----:B------:R-:W-:-:S06]  /*10f0*/  LEA.HI.X R21, R16, UR9, R13, 0x3, P0 ;  /* 0x0000000910157c11 */ /* 0x000fcc00080f1c0d */
[----:B------:R-:W2:Y:S01]  /*1100*/  LDG.E.64 R20, desc[UR10][R20.64] ;  /* 0x0000000a14147981 */ /* 0x000ea2000c1e1b00 */
[----:B------:R-:W-:Y:S01]  /*1110*/  UIADD3 UR14, UPT, UPT, UR4, 0x1, URZ ;  /* 0x00000001040e7890 */ /* 0x000fe2000fffe0ff */
[----:B------:R-:W-:Y:S01]  /*1120*/  MOV R19, UR5 ;  /* 0x0000000500137c02 */ /* 0x000fe20008000f00 */
[----:B------:R-:W-:Y:S02]  /*1130*/  IMAD.U32 R18, RZ, RZ, UR4 ;  /* 0x00000004ff127e24 */ /* 0x000fe4000f8e00ff */
[----:B------:R-:W-:Y:S02]  /*1140*/  IMAD R13, R5, UR16, RZ ;  /* 0x00000010050d7c24 */ /* 0x000fe4000f8e02ff */
[----:B------:R-:W-:-:S04]  /*1150*/  IMAD.WIDE.U32 R16, R10, UR14, R14 ;  /* 0x0000000e0a107c25 */ /* 0x000fc8000f8e000e */
[C---:B------:R-:W-:Y:S02]  /*1160*/  IMAD R13, R6.reuse, UR17, R13 ;  /* 0x00000011060d7c24 */ /* 0x040fe4000f8e020d */
[----:B------:R-:W-:-:S04]  /*1170*/  IMAD.WIDE.U32 R18, R6, UR16, R18 ;  /* 0x0000001006127c25 */ /* 0x000fc8000f8e0012 */
[-C--:B--2---:R-:W-:Y:S02]  /*1180*/  IMAD R25, R21, R22.reuse, RZ ;  /* 0x0000001615197224 */ /* 0x084fe400078e02ff */
[----:B------:R-:W-:Y:S01]  /*1190*/  IMAD.WIDE.U32 R14, R20, R22, RZ ;  /* 0x00000016140e7225 */ /* 0x000fe200078e00ff */
[----:B0-----:R-:W-:-:S03]  /*11a0*/  LEA R22, P0, R18, UR12, 0x3 ;  /* 0x0000000c12167c11 */ /* 0x001fc6000f8018ff */
[----:B------:R-:W-:Y:S01]  /*11b0*/  IMAD R25, R23, R20, R25 ;  /* 0x0000001417197224 */ /* 0x000fe200078e0219 */
[C---:B------:R-:W-:Y:S01]  /*11c0*/  LEA R20, P1, R16.reuse, UR8, 0x3 ;  /* 0x0000000810147c11 */ /* 0x040fe2000f8218ff */
[----:B------:R-:W-:Y:S01]  /*11d0*/  IMAD R21, R11, UR14, R17 ;  /* 0x0000000e0b157c24 */ /* 0x000fe2000f8e0211 */
[----:B------:R-:W-:Y:S01]  /*11e0*/  IADD3 R17, PT, PT, R19, R13, RZ ;  /* 0x0000000d13117210 */ /* 0x000fe20007ffe0ff */
[----:B------:R-:W-:Y:S01]  /*11f0*/  IMAD.MOV.U32 R24, RZ, RZ, R14 ;  /* 0x000000ffff187224 */ /* 0x000fe200078e000e */
[----:B------:R-:W-:Y:S02]  /*1200*/  IADD3 R25, PT, PT, R15, R25, RZ ;  /* 0x000000190f197210 */ /* 0x000fe40007ffe0ff */
[----:B------:R-:W-:Y:S02]  /*1210*/  LEA.HI.X R21, R16, UR9, R21, 0x3, P1 ;  /* 0x0000000910157c11 */ /* 0x000fe400088f1c15 */
[----:B------:R-:W-:-:S05]  /*1220*/  LEA.HI.X R23, R18, UR13, R17, 0x3, P0 ;  /* 0x0000000d12177c11 */ /* 0x000fca00080f1c11 */
[----:B------:R3:W-:Y:S04]  /*1230*/  STG.E.64 desc[UR10][R22.64], R24 ;  /* 0x0000001816007986 */ /* 0x0007e8000c101b0a */
[----:B------:R-:W2:Y:S04]  /*1240*/  LDG.E.64 R20, desc[UR10][R20.64] ;  /* 0x0000000a14147981 */ /* 0x000ea8000c1e1b00 */
[----:B------:R-:W2:Y:S01]  /*1250*/  LDG.E.64 R16, desc[UR10][R8.64] ;  /* 0x0000000a08107981 */ /* 0x000ea2000c1e1b00 */
[----:B------:R-:W-:Y:S02]  /*1260*/  MOV R14, UR14 ;  /* 0x0000000e000e7c02 */ /* 0x000fe40008000f00 */
[----:B------:R-:W-:-:S03]  /*1270*/  MOV R15, RZ ;  /* 0x000000ff000f7202 */ /* 0x000fc60000000f00 */
[----:B------:R-:W-:-:S05]  /*1280*/  IMAD.WIDE.U32 R14, R6, UR16, R14 ;  /* 0x00000010060e7c25 */ /* 0x000fca000f8e000e */
[----:B------:R-:W-:Y:S01]  /*1290*/  IADD3 R13, PT, PT, R13, R15, RZ ;  /* 0x0000000f0d0d7210 */ /* 0x000fe20007ffe0ff */
[----:B------:R-:W-:Y:S01]  /*12a0*/  UIADD3 UR4, UPT, UPT, UR4, 0x2, URZ ;  /* 0x0000000204047890 */ /* 0x000fe2000fffe0ff */
[----:B------:R-:W-:Y:S01]  /*12b0*/  UMOV UR5, URZ ;  /* 0x000000ff00057c82 */ /* 0x000fe20008000000 */
[-C--:B--2---:R-:W-:Y:S02]  /*12c0*/  IMAD R27, R21, R16.reuse, RZ ;  /* 0x00000010151b7224 */ /* 0x084fe400078e02ff */
[----:B------:R-:W-:Y:S01]  /*12d0*/  IMAD.WIDE.U32 R18, R20, R16, RZ ;  /* 0x0000001014127225 */ /* 0x000fe200078e00ff */
[----:B------:R-:W-:-:S03]  /*12e0*/  LEA R16, P0, R14, UR12, 0x3 ;  /* 0x0000000c0e107c11 */ /* 0x000fc6000f8018ff */
[----:B------:R-:W-:Y:S01]  /*12f0*/  IMAD R27, R17, R20, R27 ;  /* 0x00000014111b7224 */ /* 0x000fe200078e021b */
[----:B------:R-:W-:-:S03]  /*1300*/  LEA.HI.X R17, R14, UR13, R13, 0x3, P0 ;  /* 0x0000000d0e117c11 */ /* 0x000fc600080f1c0d */
[----:B------:R-:W-:-:S05]  /*1310*/  IMAD.IADD R19, R19, 0x1, R27 ;  /* 0x0000000113137824 */ /* 0x000fca00078e021b */
[----:B------:R3:W-:Y:S02]  /*1320*/  STG.E.64 desc[UR10][R16.64], R18 ;  /* 0x0000001210007986 */ /* 0x0007e4000c101b0a */
.L_x_9:
[----:B------:R-:W-:Y:S05]  /*1330*/  BRA.U !UP2, `(.L_x_7) ;  /* 0x000000010a647547 */ /* 0x000fea000b800000 */
[----:B------:R-:W4:Y:S01]  /*1340*/  LDCU.64 UR8, c[0x0][0x388] ;  /* 0x00007100ff0877ac */ /* 0x000f220008000a00 */
[----:B-1----:R-:W-:Y:S02]  /*1350*/  HFMA2 R15, -RZ, RZ, 0, 0 ;  /* 0x00000000ff0f7431 */ /* 0x002fe400000001ff */
[C---:B---3--:R-:W-:Y:S01]  /*1360*/  IMAD R16, R10.reuse, UR5, RZ ;  /* 0x000000050a107c24 */ /* 0x048fe2000f8e02ff */
[----:B------:R-:W-:Y:S01]  /*1370*/  MOV R14, R2 ;  /* 0x00000002000e7202 */ /* 0x000fe20000000f00 */
[----:B0-----:R-:W3:Y:S02]  /*1380*/  LDG.E.64 R8, desc[UR10][R8.64] ;  /* 0x0000000a08087981 */ /* 0x001ee4000c1e1b00 */
[----:B------:R-:W-:Y:S02]  /*1390*/  IMAD R7, R11, UR4, R16 ;  /* 0x000000040b077c24 */ /* 0x000fe4000f8e0210 */
[----:B------:R-:W-:-:S05]  /*13a0*/  IMAD.WIDE.U32 R10, R10, UR4, R14 ;  /* 0x000000040a0a7c25 */ /* 0x000fca000f8e000e */
[----:B------:R-:W-:Y:S02]  /*13b0*/  IADD3 R7, PT, PT, R11, R7, RZ ;  /* 0x000000070b077210 */ /* 0x000fe40007ffe0ff */
[----:B----4-:R-:W-:-:S04]  /*13c0*/  LEA R16, P0, R10, UR8, 0x3 ;  /* 0x000000080a107c11 */ /* 0x010fc8000f8018ff */
[----:B------:R-:W-:Y:S01]  /*13d0*/  LEA.HI.X R17, R10, UR9, R7, 0x3, P0 ;  /* 0x000000090a117c11 */ /* 0x000fe200080f1c07 */
[----:B------:R-:W0:Y:S04]  /*13e0*/  LDCU.64 UR8, c[0x0][0x390] ;  /* 0x00007200ff0877ac */ /* 0x000e280008000a00 */
[----:B------:R-:W3:Y:S01]  /*13f0*/  LDG.E.64 R10, desc[UR10][R16.64] ;  /* 0x0000000a100a7981 */ /* 0x000ee2000c1e1b00 */
[----:B------:R-:W-:Y:S01]  /*1400*/  MOV R15, UR5 ;  /* 0x00000005000f7c02 */ /* 0x000fe20008000f00 */
[----:B------:R-:W-:Y:S02]  /*1410*/  IMAD R5, R5, UR16, RZ ;  /* 0x0000001005057c24 */ /* 0x000fe4000f8e02ff */
[----:B------:R-:W-:Y:S02]  /*1420*/  IMAD.U32 R14, RZ, RZ, UR4 ;  /* 0x00000004ff0e7e24 */ /* 0x000fe4000f8e00ff */
[----:B------:R-:W-:-:S02]  /*1430*/  IMAD R13, R6, UR17, R5 ;  /* 0x00000011060d7c24 */ /* 0x000fc4000f8e0205 */
[----:B------:R-:W-:-:S04]  /*1440*/  IMAD.WIDE.U32 R6, R6, UR16, R14 ;  /* 0x0000001006067c25 */ /* 0x000fc8000f8e000e */
[-C--:B---3--:R-:W-:Y:S02]  /*1450*/  IMAD R5, R11, R8.reuse, RZ ;  /* 0x000000080b057224 */ /* 0x088fe400078e02ff */
[----:B------:R-:W-:Y:S01]  /*1460*/  IMAD.WIDE.U32 R14, R10, R8, RZ ;  /* 0x000000080a0e7225 */ /* 0x000fe200078e00ff */
[----:B0-----:R-:W-:-:S03]  /*1470*/  LEA R8, P0, R6, UR8, 0x3 ;  /* 0x0000000806087c11 */ /* 0x001fc6000f8018ff */
[----:B------:R-:W-:Y:S01]  /*1480*/  IMAD R11, R9, R10, R5 ;  /* 0x0000000a090b7224 */ /* 0x000fe200078e0205 */
[----:B------:R-:W-:-:S04]  /*1490*/  IADD3 R5, PT, PT, R13, R7, RZ ;  /* 0x000000070d057210 */ /* 0x000fc80007ffe0ff */
[----:B------:R-:W-:Y:S02]  /*14a0*/  LEA.HI.X R9, R6, UR9, R5, 0x3, P0 ;  /* 0x0000000906097c11 */ /* 0x000fe400080f1c05 */
[----:B------:R-:W-:-:S05]  /*14b0*/  IADD3 R15, PT, PT, R15, R11, RZ ;  /* 0x0000000b0f0f7210 */ /* 0x000fca0007ffe0ff */
[----:B------:R4:W-:Y:S02]  /*14c0*/  STG.E.64 desc[UR10][R8.64], R14 ;  /* 0x0000000e08007986 */ /* 0x0009e4000c101b0a */
.L_x_7:
[----:B------:R-:W-:Y:S05]  /*14d0*/  BRA.U !UP0, `(.L_x_10) ;  /* 0xffffffed08287547 */ /* 0x000fea000b83ffff */
[----:B0-----:R-:W-:Y:S05]  /*14e0*/  EXIT ;  /* 0x000000000000794d */ /* 0x001fea0003800000 */
.L_x_11:
        /* <DEDUP_REMOVED lines=9> */
.L_x_25:


//--------------------- .text._Z17per_row_AB_kernelPlS_S_ll --------------------------
	.section	.text._Z17per_row_AB_kernelPlS_S_ll,"ax",@progbits
	.align	128
        .global         _Z17per_row_AB_kernelPlS_S_ll
        .type           _Z17per_row_AB_kernelPlS_S_ll,@function
        .size           _Z17per_row_AB_kernelPlS_S_ll,(.L_x_23 - _Z17per_row_AB_kernelPlS_S_ll)
        .other          _Z17per_row_AB_kernelPlS_S_ll,@"STO_CUDA_ENTRY STV_DEFAULT"
_Z17per_row_AB_kernelPlS_S_ll:
.text._Z17per_row_AB_kernelPlS_S_ll:
[----:B------:R-:W-:Y:S01]  /*0000*/  LDC R1, c[0x0][0x37c] ;  /* 0x0000df00ff017b82 */ /* 0x000fe20000000800 */
[----:B------:R-:W0:Y:S02]  /*0010*/  LDCU UR4, c[0x0][0x360] ;  /* 0x00006c00ff0477ac */ /* 0x000e240008000800 */
[----:B0-----:R-:W-:-:S04]  /*0020*/  I2FP.F32.U32 R0, UR4 ;  /* 0x0000000400007c45 */ /* 0x001fc80008201000 */
[----:B------:R-:W-:Y:S01]  /*0030*/  IADD3 R2, PT, PT, R0, -0xd000000, RZ ;  /* 0xf300000000027810 */ /* 0x000fe20007ffe0ff */
[----:B------:R0:W1:Y:S03]  /*0040*/  MUFU.RSQ R3, R0 ;  /* 0x0000000000037308 */ /* 0x0000660000001400 */
[----:B------:R-:W-:-:S13]  /*0050*/  ISETP.GT.U32.AND P0, PT, R2, 0x727fffff, PT ;  /* 0x727fffff0200780c */ /* 0x000fda0003f04070 */
[----:B0-----:R-:W-:Y:S05]  /*0060*/  @!P0 BRA `(.L_x_12) ;  /* 0x00000000000c8947 */ /* 0x001fea0003800000 */
[----:B------:R-:W-:-:S07]  /*0070*/  MOV R4, 0x90 ;  /* 0x0000009000047802 */ /* 0x000fce0000000f00 */
[----:B-1----:R-:W-:Y:S05]  /*0080*/  CALL.REL.NOINC `($__internal_1_$__cuda_sm20_sqrt_rn_f32_slowpath) ;  /* 0x0000001c00087944 */ /* 0x002fea0003c00000 */
[----:B------:R-:W-:Y:S05]  /*0090*/  BRA `(.L_x_13) ;  /* 0x0000000000107947 */ /* 0x000fea0003800000 */
.L_x_12:
[----:B-1----:R-:W-:Y:S01]  /*00a0*/  FMUL.FTZ R5, R0, R3 ;  /* 0x0000000300057220 */ /* 0x002fe20000410000 */
[----:B------:R-:W-:-:S03]  /*00b0*/  FMUL.FTZ R3, R3, 0.5 ;  /* 0x3f00000003037820 */ /* 0x000fc60000410000 */
[----:B------:R-:W-:-:S04]  /*00c0*/  FFMA R0, -R5, R5, R0 ;  /* 0x0000000505007223 */ /* 0x000fc80000000100 */
[----:B------:R-:W-:-:S07]  /*00d0*/  FFMA R0, R0, R3, R5 ;  /* 0x0000000300007223 */ /* 0x000fce0000000005 */
.L_x_13:
[----:B------:R-:W0:Y:S01]  /*00e0*/  F2I.TRUNC.NTZ R0, R0 ;  /* 0x0000000000007305 */ /* 0x000e22000020f100 */
[----:B------:R-:W1:Y:S01]  /*00f0*/  S2R R13, SR_TID.X ;  /* 0x00000000000d7919 */ /* 0x000e620000002100 */
[----:B------:R-:W2:Y:S06]  /*0100*/  S2UR UR4, SR_CTAID.X ;  /* 0x00000000000479c3 */ /* 0x000eac0000002500 */
[----:B0-----:R-:W0:Y:S01]  /*0110*/  I2F.U32.RP R4, R0 ;  /* 0x0000000000047306 */ /* 0x001e220000209000 */
[----:B------:R-:W-:Y:S02]  /*0120*/  IADD3 R5, PT, PT, RZ, -R0, RZ ;  /* 0x80000000ff057210 */ /* 0x000fe40007ffe0ff */
[C---:B------:R-:W-:Y:S01]  /*0130*/  ISETP.NE.U32.AND P2, PT, R0.reuse, RZ, PT ;  /* 0x000000ff0000720c */ /* 0x040fe20003f45070 */
[----:B--2---:R-:W-:Y:S01]  /*0140*/  IMAD R12, R0, UR4, RZ ;  /* 0x00000004000c7c24 */ /* 0x004fe2000f8e02ff */
[----:B------:R-:W2:Y:S03]  /*0150*/  LDCU.64 UR4, c[0x0][0x398] ;  /* 0x00007300ff0477ac */ /* 0x000ea60008000a00 */
[----:B0-----:R-:W0:Y:S02]  /*0160*/  MUFU.RCP R4, R4 ;  /* 0x0000000400047308 */ /* 0x001e240000001000 */
[----:B0-----:R-:W-:-:S06]  /*0170*/  IADD3 R2, PT, PT, R4, 0xffffffe, RZ ;  /* 0x0ffffffe04027810 */ /* 0x001fcc0007ffe0ff */
[----:B------:R0:W3:Y:S02]  /*0180*/  F2I.FTZ.U32.TRUNC.NTZ R3, R2 ;  /* 0x0000000200037305 */ /* 0x0000e4000021f000 */
[----:B0-----:R-:W-:Y:S02]  /*0190*/  HFMA2 R2, -RZ, RZ, 0, 0 ;  /* 0x00000000ff027431 */ /* 0x001fe400000001ff */
[----:B---3--:R-:W-:-:S04]  /*01a0*/  IMAD R5, R5, R3, RZ ;  /* 0x0000000305057224 */ /* 0x008fc800078e02ff */
[----:B------:R-:W-:-:S06]  /*01b0*/  IMAD.HI.U32 R3, R3, R5, R2 ;  /* 0x0000000503037227 */ /* 0x000fcc00078e0002 */
[----:B-1----:R-:W-:-:S05]  /*01c0*/  IMAD.HI.U32 R3, R3, R13, RZ ;  /* 0x0000000d03037227 */ /* 0x002fca00078e00ff */
[----:B------:R-:W-:-:S05]  /*01d0*/  IADD3 R5, PT, PT, -R3, RZ, RZ ;  /* 0x000000ff03057210 */ /* 0x000fca0007ffe1ff */
[----:B------:R-:W-:-:S05]  /*01e0*/  IMAD R5, R0, R5, R13 ;  /* 0x0000000500057224 */ /* 0x000fca00078e020d */
[----:B------:R-:W-:-:S13]  /*01f0*/  ISETP.GE.U32.AND P0, PT, R5, R0, PT ;  /* 0x000000000500720c */ /* 0x000fda0003f06070 */
[----:B------:R-:W-:Y:S02]  /*0200*/  @P0 IADD3 R5, PT, PT, -R0, R5, RZ ;  /* 0x0000000500050210 */ /* 0x000fe40007ffe1ff */
[----:B------:R-:W-:Y:S02]  /*0210*/  @P0 IADD3 R3, PT, PT, R3, 0x1, RZ ;  /* 0x0000000103030810 */ /* 0x000fe40007ffe0ff */
[-C--:B------:R-:W-:Y:S02]  /*0220*/  ISETP.GE.U32.AND P1, PT, R5, R0.reuse, PT ;  /* 0x000000000500720c */ /* 0x080fe40003f26070 */
[----:B------:R-:W0:Y:S11]  /*0230*/  LDC.64 R4, c[0x0][0x3a0] ;  /* 0x0000e800ff047b82 */ /* 0x000e360000000a00 */
[----:B------:R-:W-:Y:S01]  /*0240*/  @P1 VIADD R3, R3, 0x1 ;  /* 0x0000000103031836 */ /* 0x000fe20000000000 */
[----:B------:R-:W-:-:S04]  /*0250*/  @!P2 LOP3.LUT R3, RZ, R0, RZ, 0x33, !PT ;  /* 0x00000000ff03a212 */ /* 0x000fc800078e33ff */
[----:B------:R-:W-:Y:S02]  /*0260*/  IADD3 R2, PT, PT, -R3, RZ, RZ ;  /* 0x000000ff03027210 */ /* 0x000fe40007ffe1ff */
[----:B------:R-:W-:-:S03]  /*0270*/  IADD3 R21, P0, PT, R12, R3, RZ ;  /* 0x000000030c157210 */ /* 0x000fc60007f1e0ff */
[----:B------:R-:W-:Y:S01]  /*0280*/  IMAD R13, R0, R2, R13 ;  /* 0x00000002000d7224 */ /* 0x000fe200078e020d */
[----:B------:R-:W-:Y:S02]  /*0290*/  IADD3.X R23, PT, PT, RZ, RZ, RZ, P0, !PT ;  /* 0x000000ffff177210 */ /* 0x000fe400007fe4ff */
[----:B0-----:R-:W-:Y:S02]  /*02a0*/  ISETP.GE.U32.AND P0, PT, R4, 0x1, PT ;  /* 0x000000010400780c */ /* 0x001fe40003f06070 */
[----:B------:R-:W-:Y:S02]  /*02b0*/  IADD3 R12, P2, PT, R12, R13, RZ ;  /* 0x0000000d0c0c7210 */ /* 0x000fe40007f5e0ff */
[----:B------:R-:W-:Y:S02]  /*02c0*/  ISETP.GE.AND.EX P0, PT, R5, RZ, PT, P0 ;  /* 0x000000ff0500720c */ /* 0x000fe40003f06300 */
[----:B------:R-:W-:Y:S02]  /*02d0*/  ISETP.GT.U32.AND P1, PT, R21, R12, PT ;  /* 0x0000000c1500720c */ /* 0x000fe40003f24070 */
[----:B------:R-:W-:-:S04]  /*02e0*/  IADD3.X R13, PT, PT, RZ, RZ, RZ, P2, !PT ;  /* 0x000000ffff0d7210 */ /* 0x000fc800017fe4ff */
[----:B------:R-:W-:-:S04]  /*02f0*/  ISETP.GT.AND.EX P1, PT, R23, R13, PT, P1 ;  /* 0x0000000d1700720c */ /* 0x000fc80003f24310 */
[----:B------:R-:W-:Y:S02]  /*0300*/  SEL R0, R21, R12, P1 ;  /* 0x0000000c15007207 */ /* 0x000fe40000800000 */
[----:B------:R-:W-:Y:S02]  /*0310*/  SEL R2, R23, R13, P1 ;  /* 0x0000000d17027207 */ /* 0x000fe40000800000 */
[----:B--2---:R-:W-:-:S04]  /*0320*/  ISETP.GE.U32.AND P1, PT, R0, UR4, PT ;  /* 0x0000000400007c0c */ /* 0x004fc8000bf26070 */
[----:B------:R-:W-:-:S13]  /*0330*/  ISETP.GE.OR.EX P0, PT, R2, UR5, !P0, P1 ;  /* 0x0000000502007c0c */ /* 0x000fda000c706710 */
[----:B------:R-:W-:Y:S05]  /*0340*/  @P0 EXIT ;  /* 0x000000000000094d */ /* 0x000fea0003800000 */
[----:B------:R-:W0:Y:S01]  /*0350*/  LDCU.64 UR10, c[0x0][0x358] ;  /* 0x00006b00ff0a77ac */ /* 0x000e220008000a00 */
[----:B------:R-:W-:Y:S01]  /*0360*/  UMOV UR6, URZ ;  /* 0x000000ff00067c82 */ /* 0x000fe20008000000 */
[----:B------:R-:W-:-:S05]  /*0370*/  UMOV UR7, URZ ;  /* 0x000000ff00077c82 */ /* 0x000fca0008000000 */
.L_x_19:
[----:B-1----:R-:W1:Y:S01]  /*0380*/  LDCU.64 UR14, c[0x0][0x3a0] ;  /* 0x00007400ff0e77ac */ /* 0x002e620008000a00 */
[----:B----4-:R-:W-:Y:S02]  /*0390*/  MOV R2, UR6 ;  /* 0x0000000600027c02 */ /* 0x010fe40008000f00 */
[----:B------:R-:W-:Y:S01]  /*03a0*/  MOV R3, UR7 ;  /* 0x0000000700037c02 */ /* 0x000fe20008000f00 */
[----:B--2---:R-:W2:Y:S01]  /*03b0*/  LDCU.64 UR4, c[0x0][0x380] ;  /* 0x00007000ff0477ac */ /* 0x004ea20008000a00 */
[----:B-1----:R-:W-:Y:S02]  /*03c0*/  UISETP.GE.U32.AND UP0, UPT, UR14, 0x8, UPT ;  /* 0x000000080e00788c */ /* 0x002fe4000bf06070 */
[----:B------:R-:W-:Y:S02]  /*03d0*/  IMAD R0, R23, UR14, RZ ;  /* 0x0000000e17007c24 */ /* 0x000fe4000f8e02ff */
[----:B---3--:R-:W-:Y:S01]  /*03e0*/  IMAD.WIDE.U32 R6, R21, UR14, R2 ;  /* 0x0000000e15067c25 */ /* 0x008fe2000f8e0002 */
[----:B------:R-:W-:-:S03]  /*03f0*/  UISETP.GE.U32.AND.EX UP0, UPT, UR15, URZ, UPT, UP0 ;  /* 0x000000ff0f00728c */ /* 0x000fc6000bf06100 */
[----:B------:R-:W-:Y:S01]  /*0400*/  IMAD R0, R21, UR15, R0 ;  /* 0x0000000f15007c24 */ /* 0x000fe2000f8e0200 */
[----:B--2---:R-:W-:Y:S01]  /*0410*/  LEA R4, P0, R6, UR4, 0x3 ;  /* 0x0000000406047c11 */ /* 0x004fe2000f8018ff */
[----:B------:R-:W-:-:S03]  /*0420*/  UMOV UR4, URZ ;  /* 0x000000ff00047c82 */ /* 0x000fc60008000000 */
[----:B------:R-:W-:-:S04]  /*0430*/  IADD3 R5, PT, PT, R7, R0, RZ ;  /* 0x0000000007057210 */ /* 0x000fc80007ffe0ff */
[----:B------:R-:W-:Y:S01]  /*0440*/  LEA.HI.X R5, R6, UR5, R5, 0x3, P0 ;  /* 0x0000000506057c11 */ /* 0x000fe200080f1c05 */
[----:B------:R-:W-:Y:S01]  /*0450*/  UMOV UR5, URZ ;  /* 0x000000ff00057c82 */ /* 0x000fe20008000000 */
[----:B------:R-:W-:Y:S05]  /*0460*/  BRA.U !UP0, `(.L_x_14) ;  /* 0x0000000908887547 */ /* 0x000fea000b800000 */
[----:B------:R-:W1:Y:S01]  /*0470*/  LDCU.64 UR8, c[0x0][0x3a0] ;  /* 0x00007400ff0877ac */ /* 0x000e620008000a00 */
[----:B------:R-:W2:Y:S01]  /*0480*/  LDCU.64 UR12, c[0x0][0x388] ;  /* 0x00007100ff0c77ac */ /* 0x000ea20008000a00 */
[----:B------:R-:W3:Y:S01]  /*0490*/  LDCU.128 UR16, c[0x0][0x390] ;  /* 0x00007200ff1077ac */ /* 0x000ee20008000c00 */
[----:B------:R-:W-:Y:S01]  /*04a0*/  UMOV UR4, URZ ;  /* 0x000000ff00047c82 */ /* 0x000fe20008000000 */
[----:B------:R-:W-:Y:S01]  /*04b0*/  UMOV UR5, URZ ;  /* 0x000000ff00057c82 */ /* 0x000fe20008000000 */
[----:B-1----:R-:W-:Y:S02]  /*04c0*/  ULOP3.LUT UR9, UR9, 0x7fffffff, URZ, 0xc0, !UPT ;  /* 0x7fffffff09097892 */ /* 0x002fe4000f8ec0ff */
[----:B--23--:R-:W-:-:S12]  /*04d0*/  ULOP3.LUT UR8, UR8, 0xfffffff8, URZ, 0xc0, !UPT ;  /* 0xfffffff808087892 */ /* 0x00cfd8000f8ec0ff */
.L_x_15:
[----:B------:R-:W-:Y:S01]  /*04e0*/  MOV R9, UR5 ;  /* 0x0000000500097c02 */ /* 0x000fe20008000f00 */
[----:B------:R-:W-:Y:S01]  /*04f0*/  IMAD R3, R13, UR14, RZ ;  /* 0x0000000e0d037c24 */ /* 0x000fe2000f8e02ff */
[----:B01----:R-:W2:Y:S01]  /*0500*/  LDG.E.64 R10, desc[UR10][R4.64] ;  /* 0x0000000a040a7981 */ /* 0x003ea2000c1e1b00 */
[----:B------:R-:W-:Y:S02]  /*0510*/  IMAD.U32 R8, RZ, RZ, UR4 ;  /* 0x00000004ff087e24 */ /* 0x000fe4000f8e00ff */
[C---:B------:R-:W-:Y:S02]  /*0520*/  IMAD R7, R12.reuse, UR15, R3 ;  /* 0x0000000f0c077c24 */ /* 0x040fe4000f8e0203 */
[----:B------:R-:W-:-:S05]  /*0530*/  IMAD.WIDE.U32 R2, R12, UR14, R8 ;  /* 0x0000000e0c027c25 */ /* 0x000fca000f8e0008 */
[----:B------:R-:W-:Y:S02]  /*0540*/  IADD3 R3, PT, PT, R3, R7, RZ ;  /* 0x0000000703037210 */ /* 0x000fe40007ffe0ff */
[----:B------:R-:W-:-:S04]  /*0550*/  LEA R6, P0, R2, UR12, 0x3 ;  /* 0x0000000c02067c11 */ /* 0x000fc8000f8018ff */
[----:B------:R-:W-:-:S05]  /*0560*/  LEA.HI.X R7, R2, UR13, R3, 0x3, P0 ;  /* 0x0000000d02077c11 */ /* 0x000fca00080f1c03 */
[----:B------:R-:W2:Y:S01]  /*0570*/  LDG.E.64 R14, desc[UR10][R6.64] ;  /* 0x0000000a060e7981 */ /* 0x000ea2000c1e1b00 */
[----:B------:R-:W-:Y:S02]  /*0580*/  IMAD R0, R23, UR14, RZ ;  /* 0x0000000e17007c24 */ /* 0x000fe4000f8e02ff */
[----:B------:R-:W-:-:S04]  /*0590*/  IMAD.WIDE.U32 R8, R21, UR14, R8 ;  /* 0x0000000e15087c25 */ /* 0x000fc8000f8e0008 */
[----:B------:R-:W-:-:S05]  /*05a0*/  IMAD R0, R21, UR15, R0 ;  /* 0x0000000f15007c24 */ /* 0x000fca000f8e0200 */
[----:B------:R-:W-:Y:S02]  /*05b0*/  IADD3 R9, PT, PT, R0, R9, RZ ;  /* 0x0000000900097210 */ /* 0x000fe40007ffe0ff */
[----:B------:R-:W-:Y:S02]  /*05c0*/  MOV R2, UR6 ;  /* 0x0000000600027c02 */ /* 0x000fe40008000f00 */
[----:B------:R-:W-:Y:S01]  /*05d0*/  MOV R3, UR7 ;  /* 0x0000000700037c02 */ /* 0x000fe20008000f00 */
[----:B------:R-:W-:-:S04]  /*05e0*/  IMAD R9, R9, UR14, RZ ;  /* 0x0000000e09097c24 */ /* 0x000fc8000f8e02ff */
[C---:B------:R-:W-:Y:S02]  /*05f0*/  IMAD R17, R8.reuse, UR15, R9 ;  /* 0x0000000f08117c24 */ /* 0x040fe4000f8e0209 */
[----:B------:R-:W-:-:S05]  /*0600*/  IMAD.WIDE.U32 R8, R8, UR14, R2 ;  /* 0x0000000e08087c25 */ /* 0x000fca000f8e0002 */
[----:B------:R-:W-:Y:S01]  /*0610*/  IADD3 R16, PT, PT, R9, R17, RZ ;  /* 0x0000001109107210 */ /* 0x000fe20007ffe0ff */
[----:B------:R-:W-:-:S04]  /*0620*/  IMAD.WIDE.U32 R24, R8, UR18, R12 ;  /* 0x0000001208187c25 */ /* 0x000fc8000f8e000c */
[----:B------:R-:W-:-:S04]  /*0630*/  IMAD R9, R16, UR18, RZ ;  /* 0x0000001210097c24 */ /* 0x000fc8000f8e02ff */
[----:B------:R-:W-:Y:S01]  /*0640*/  IMAD R9, R8, UR19, R9 ;  /* 0x0000001308097c24 */ /* 0x000fe2000f8e0209 */
[----:B------:R-:W-:-:S03]  /*0650*/  LEA R26, P0, R24, UR16, 0x3 ;  /* 0x00000010181a7c11 */ /* 0x000fc6000f8018ff */
[----:B------:R-:W-:-:S05]  /*0660*/  IMAD.IADD R9, R25, 0x1, R9 ;  /* 0x0000000119097824 */ /* 0x000fca00078e0209 */
[----:B------:R-:W-:Y:S01]  /*0670*/  LEA.HI.X R27, R24, UR17, R9, 0x3, P0 ;  /* 0x00000011181b7c11 */ /* 0x000fe200080f1c09 */
[-C--:B--2---:R-:W-:Y:S02]  /*0680*/  IMAD R15, R15, R10.reuse, RZ ;  /* 0x0000000a0f0f7224 */ /* 0x084fe400078e02ff */
[----:B------:R-:W-:-:S04]  /*0690*/  IMAD.WIDE.U32 R18, R14, R10, RZ ;  /* 0x0000000a0e127225 */ /* 0x000fc800078e00ff */
[----:B------:R-:W-:Y:S01]  /*06a0*/  IMAD R15, R11, R14, R15 ;  /* 0x0000000e0b0f7224 */ /* 0x000fe200078e020f */
[----:B------:R-:W-:-:S04]  /*06b0*/  MOV R24, R18 ;  /* 0x0000001200187202 */ /* 0x000fc80000000f00 */
[----:B------:R-:W-:-:S05]  /*06c0*/  IADD3 R25, PT, PT, R19, R15, RZ ;  /* 0x0000000f13197210 */ /* 0x000fca0007ffe0ff */
[----:B------:R0:W-:Y:S04]  /*06d0*/  STG.E.64 desc[UR10][R26.64], R24 ;  /* 0x000000181a007986 */ /* 0x0001e8000c101b0a */
[----:B------:R-:W2:Y:S04]  /*06e0*/  LDG.E.64 R10, desc[UR10][R4.64] ;  /* 0x0000000a040a7981 */ /* 0x000ea8000c1e1b00 */
[----:B------:R-:W2:Y:S01]  /*06f0*/  LDG.E.64 R14, desc[UR10][R6.64+0x8] ;  /* 0x0000080a060e7981 */ /* 0x000ea2000c1e1b00 */
[----:B------:R-:W-:-:S04]  /*0700*/  IADD3 R17, P0, PT, R8, UR14, RZ ;  /* 0x0000000e08117c10 */ /* 0x000fc8000ff1e0ff */
[----:B------:R-:W-:Y:S02]  /*0710*/  IADD3.X R16, PT, PT, R16, UR15, RZ, P0, !PT ;  /* 0x0000000f10107c10 */ /* 0x000fe400087fe4ff */
[----:B------:R-:W-:Y:S02]  /*0720*/  MOV R8, R12 ;  /* 0x0000000c00087202 */ /* 0x000fe40000000f00 */
[----:B------:R-:W-:Y:S01]  /*0730*/  MOV R9, R13 ;  /* 0x0000000d00097202 */ /* 0x000fe20000000f00 */
[----:B------:R-:W-:Y:S02]  /*0740*/  IMAD R20, R16, UR18, RZ ;  /* 0x0000001210147c24 */ /* 0x000fe4000f8e02ff */
[----:B------:R-:W-:-:S03]  /*0750*/  IMAD.WIDE.U32 R18, R17, UR18, R8 ;  /* 0x0000001211127c25 */ /* 0x000fc6000f8e0008 */
[----:B0-----:R-:W-:Y:S01]  /*0760*/  LEA R24, P0, R18, UR16, 0x3 ;  /* 0x0000001012187c11 */ /* 0x001fe2000f8018ff */
[----:B--2---:R-:W-:Y:S02]  /*0770*/  IMAD R29, R15, R10, RZ ;  /* 0x0000000a0f1d7224 */ /* 0x004fe400078e02ff */
[----:B------:R-:W-:Y:S02]  /*0780*/  IMAD R15, R17, UR19, R20 ;  /* 0x00000013110f7c24 */ /* 0x000fe4000f8e0214 */
[----:B------:R-:W-:Y:S02]  /*0790*/  IMAD R29, R11, R14, R29 ;  /* 0x0000000e0b1d7224 */ /* 0x000fe400078e021d */
[----:B------:R-:W-:Y:S01]  /*07a0*/  IMAD.WIDE.U32 R10, R14, R10, RZ ;  /* 0x0000000a0e0a7225 */ /* 0x000fe200078e00ff */
[----:B------:R-:W-:-:S03]  /*07b0*/  IADD3 R15, PT, PT, R19, R15, RZ ;  /* 0x0000000f130f7210 */ /* 0x000fc60007ffe0ff */
[----:B------:R-:W-:Y:S01]  /*07c0*/  IMAD.MOV.U32 R26, RZ, RZ, R10 ;  /* 0x000000ffff1a7224 */ /* 0x000fe200078e000a */
[----:B------:R-:W-:Y:S02]  /*07d0*/  LEA.HI.X R25, R18, UR17, R15, 0x3, P0 ;  /* 0x0000001112197c11 */ /* 0x000fe400080f1c0f */
[----:B------:R-:W-:-:S05]  /*07e0*/  IADD3 R27, PT, PT, R11, R29, RZ ;  /* 0x0000001d0b1b7210 */ /* 0x000fca0007ffe0ff */
[----:B------:R0:W-:Y:S04]  /*07f0*/  STG.E.64 desc[UR10][R24.64], R26 ;  /* 0x0000001a18007986 */ /* 0x0001e8000c101b0a */
[----:B------:R-:W2:Y:S04]  /*0800*/  LDG.E.64 R10, desc[UR10][R4.64] ;  /* 0x0000000a040a7981 */ /* 0x000ea8000c1e1b00 */
[----:B------:R-:W2:Y:S01]  /*0810*/  LDG.E.64 R14, desc[UR10][R6.64+0x10] ;  /* 0x0000100a060e7981 */ /* 0x000ea2000c1e1b00 */
[----:B------:R-:W-:-:S04]  /*0820*/  IADD3 R17, P0, PT, R17, UR14, RZ ;  /* 0x0000000e11117c10 */ /* 0x000fc8000ff1e0ff */
[----:B------:R-:W-:Y:S01]  /*0830*/  IADD3.X R16, PT, PT, R16, UR15, RZ, P0, !PT ;  /* 0x0000000f10107c10 */ /* 0x000fe200087fe4ff */
[----:B------:R-:W-:-:S04]  /*0840*/  IMAD.WIDE.U32 R18, R17, UR18, R8 ;  /* 0x0000001211127c25 */ /* 0x000fc8000f8e0008 */
[----:B------:R-:W-:Y:S01]  /*0850*/  IMAD R20, R16, UR18, RZ ;  /* 0x0000001210147c24 */ /* 0x000fe2000f8e02ff */
[----:B0-----:R-:W-:Y:S01]  /*0860*/  LEA R24, P0, R18, UR16, 0x3 ;  /* 0x0000001012187c11 */ /* 0x001fe2000f8018ff */
[----:B--2---:R-:W-:Y:S02]  /*0870*/  IMAD R29, R15, R10, RZ ;  /* 0x0000000a0f1d7224 */ /* 0x004fe400078e02ff */
[----:B------:R-:W-:Y:S02]  /*0880*/  IMAD R15, R17, UR19, R20 ;  /* 0x00000013110f7c24 */ /* 0x000fe4000f8e0214 */
[----:B------:R-:W-:Y:S02]  /*0890*/  IMAD R29, R11, R14, R29 ;  /* 0x0000000e0b1d7224 */ /* 0x000fe400078e021d */
[----:B------:R-:W-:Y:S01]  /*08a0*/  IMAD.WIDE.U32 R10, R14, R10, RZ ;  /* 0x0000000a0e0a7225 */ /* 0x000fe200078e00ff */
[----:B------:R-:W-:-:S04]  /*08b0*/  IADD3 R15, PT, PT, R19, R15, RZ ;  /* 0x0000000f130f7210 */ /* 0x000fc80007ffe0ff */
[----:B------:R-:W-:Y:S02]  /*08c0*/  LEA.HI.X R25, R18, UR17, R15, 0x3, P0 ;  /* 0x0000001112197c11 */ /* 0x000fe400080f1c0f */
[----:B------:R-:W-:Y:S02]  /*08d0*/  IADD3 R27, PT, PT, R11, R29, RZ ;  /* 0x0000001d0b1b7210 */ /* 0x000fe40007ffe0ff */
[----:B------:R-:W-:-:S05]  /*08e0*/  MOV R26, R10 ;  /* 0x0000000a001a7202 */ /* 0x000fca0000000f00 */
        /* <DEDUP_REMOVED lines=27> */
[----:B------:R-:W-:-:S04]  /*0aa0*/  IMAD.WIDE.U32 R10, R14, R10, RZ ;  /* 0x0000000a0e0a7225 */ /* 0x000fc800078e00ff */
[----:B------:R-:W-:Y:S01]  /*0ab0*/  IMAD.IADD R15, R19, 0x1, R15 ;  /* 0x00000001130f7824 */ /* 0x000fe200078e020f */
[----:B------:R-:W-:Y:S02]  /*0ac0*/  IADD3 R27, PT, PT, R11, R29, RZ ;  /* 0x0000001d0b1b7210 */ /* 0x000fe40007ffe0ff */
[----:B------:R-:W-:Y:S02]  /*0ad0*/  MOV R26, R10 ;  /* 0x0000000a001a7202 */ /* 0x000fe40000000f00 */
[----:B------:R-:W-:-:S05]  /*0ae0*/  LEA.HI.X R25, R18, UR17, R15, 0x3, P0 ;  /* 0x0000001112197c11 */ /* 0x000fca00080f1c0f */
        /* <DEDUP_REMOVED lines=22> */
[----:B------:R-:W-:-:S04]  /*0c50*/  IMAD R20, R16, UR18, RZ ;  /* 0x0000001210147c24 */ /* 0x000fc8000f8e02ff */
[----:B------:R-:W-:Y:S02]  /*0c60*/  IMAD R29, R17, UR19, R20 ;  /* 0x00000013111d7c24 */ /* 0x000fe4000f8e0214 */
[----:B--2---:R-:W-:-:S04]  /*0c70*/  IMAD R11, R11, R14, RZ ;  /* 0x0000000e0b0b7224 */ /* 0x004fc800078e02ff */
[----:B------:R-:W-:Y:S01]  /*0c80*/  IMAD R20, R15, R10, R11 ;  /* 0x0000000a0f147224 */ /* 0x000fe200078e020b */
[----:B------:R-:W-:Y:S01]  /*0c90*/  IADD3 R15, PT, PT, R19, R29, RZ ;  /* 0x0000001d130f7210 */ /* 0x000fe20007ffe0ff */
[----:B------:R-:W-:Y:S01]  /*0ca0*/  IMAD.WIDE.U32 R10, R10, R14, RZ ;  /* 0x0000000e0a0a7225 */ /* 0x000fe200078e00ff */
[----:B------:R-:W-:-:S03]  /*0cb0*/  LEA R14, P0, R18, UR16, 0x3 ;  /* 0x00000010120e7c11 */ /* 0x000fc6000f8018ff */
[----:B------:R-:W-:Y:S01]  /*0cc0*/  IMAD.IADD R19, R11, 0x1, R20 ;  /* 0x000000010b137824 */ /* 0x000fe200078e0214 */
[----:B------:R-:W-:Y:S02]  /*0cd0*/  LEA.HI.X R15, R18, UR17, R15, 0x3, P0 ;  /* 0x00000011120f7c11 */ /* 0x000fe400080f1c0f */
        /* <DEDUP_REMOVED lines=8> */
[----:B0-----:R-:W-:Y:S01]  /*0d60*/  IMAD R25, R17, UR19, R16 ;  /* 0x0000001311197c24 */ /* 0x001fe2000f8e0210 */
[----:B------:R-:W-:-:S04]  /*0d70*/  UIADD3 UR8, UP0, UPT, UR8, -0x8, URZ ;  /* 0xfffffff808087890 */ /* 0x000fc8000ff1e0ff */
[----:B------:R-:W-:Y:S02]  /*0d80*/  UIADD3.X UR9, UPT, UPT, UR9, -0x1, URZ, UP0, !UPT ;  /* 0xffffffff09097890 */ /* 0x000fe400087fe4ff */
[----:B------:R-:W-:-:S04]  /*0d90*/  UISETP.NE.U32.AND UP0, UPT, UR8, URZ, UPT ;  /* 0x000000ff0800728c */ /* 0x000fc8000bf05070 */
[----:B------:R-:W-:Y:S02]  /*0da0*/  UISETP.NE.AND.EX UP0, UPT, UR9, URZ, UPT, UP0 ;  /* 0x000000ff0900728c */ /* 0x000fe4000bf05300 */
[----:B------:R-:W-:-:S04]  /*0db0*/  UIADD3 UR4, UP1, UPT, UR4, 0x8, URZ ;  /* 0x0000000804047890 */ /* 0x000fc8000ff3e0ff */
[----:B------:R-:W-:Y:S01]  /*0dc0*/  UIADD3.X UR5, UPT, UPT, URZ, UR5, URZ, UP1, !UPT ;  /* 0x00000005ff057290 */ /* 0x000fe20008ffe4ff */
[-C--:B--2---:R-:W-:Y:S01]  /*0dd0*/  IMAD R27, R7, R10.reuse, RZ ;  /* 0x0000000a071b7224 */ /* 0x084fe200078e02ff */
[----:B------:R-:W-:Y:S01]  /*0de0*/  IADD3 R7, PT, PT, R9, R25, RZ ;  /* 0x0000001909077210 */ /* 0x000fe20007ffe0ff */
[----:B------:R-:W-:Y:S01]  /*0df0*/  IMAD.WIDE.U32 R16, R6, R10, RZ ;  /* 0x0000000a06107225 */ /* 0x000fe200078e00ff */
[----:B------:R-:W-:-:S03]  /*0e00*/  LEA R10, P0, R8, UR16, 0x3 ;  /* 0x00000010080a7c11 */ /* 0x000fc6000f8018ff */
[----:B------:R-:W-:Y:S01]  /*0e10*/  IMAD R27, R11, R6, R27 ;  /* 0x000000060b1b7224 */ /* 0x000fe200078e021b */
[----:B------:R-:W-:-:S04]  /*0e20*/  LEA.HI.X R11, R8, UR17, R7, 0x3, P0 ;  /* 0x00000011080b7c11 */ /* 0x000fc800080f1c07 */
[----:B------:R-:W-:-:S05]  /*0e30*/  IADD3 R17, PT, PT, R17, R27, RZ ;  /* 0x0000001b11117210 */ /* 0x000fca0007ffe0ff */
[----:B------:R1:W-:Y:S01]  /*0e40*/  STG.E.64 desc[UR10][R10.64], R16 ;  /* 0x000000100a007986 */ /* 0x0003e2000c101b0a */
[----:B------:R-:W-:Y:S05]  /*0e50*/  BRA.U UP0, `(.L_x_15) ;  /* 0xfffffff500a07547 */ /* 0x000fea000b83ffff */
[----:B------:R-:W0:Y:S02]  /*0e60*/  LDCU.64 UR4, c[0x0][0x3a0] ;  /* 0x00007400ff0477ac */ /* 0x000e240008000a00 */
[----:B0-----:R-:W-:Y:S02]  /*0e70*/  ULOP3.LUT UR4, UR4, 0xfffffff8, URZ, 0xc0, !UPT ;  /* 0xfffffff804047892 */ /* 0x001fe4000f8ec0ff */
[----:B------:R-:W-:-:S12]  /*0e80*/  ULOP3.LUT UR5, UR5, 0x7fffffff, URZ, 0xc0, !UPT ;  /* 0x7fffffff05057892 */ /* 0x000fd8000f8ec0ff */
.L_x_14:
[----:B------:R-:W2:Y:S02]  /*0e90*/  LDCU UR9, c[0x0][0x3a0] ;  /* 0x00007400ff0977ac */ /* 0x000ea40008000800 */
[----:B--2---:R-:W-:-:S04]  /*0ea0*/  ULOP3.LUT UR8, UR9, 0x7, URZ, 0xc0, !UPT ;  /* 0x0000000709087892 */ /* 0x004fc8000f8ec0ff */
[----:B------:R-:W-:-:S04]  /*0eb0*/  UISETP.NE.U32.AND UP0, UPT, UR8, URZ, UPT ;  /* 0x000000ff0800728c */ /* 0x000fc8000bf05070 */
[----:B------:R-:W-:-:S09]  /*0ec0*/  UISETP.NE.AND.EX UP0, UPT, URZ, URZ, UPT, UP0 ;  /* 0x000000ffff00728c */ /* 0x000fd2000bf05300 */
[----:B------:R-:W-:Y:S05]  /*0ed0*/  BRA.U !UP0, `(.L_x_16) ;  /* 0x0000000d085c7547 */ /* 0x000fea000b800000 */
[----:B------:R-:W-:Y:S02]  /*0ee0*/  UIADD3 UR8, UP0, UPT, UR8, -0x1, URZ ;  /* 0xffffffff08087890 */ /* 0x000fe4000ff1e0ff */
[----:B------:R-:W-:Y:S02]  /*0ef0*/  ULOP3.LUT UR9, UR9, 0x3, URZ, 0xc0, !UPT ;  /* 0x0000000309097892 */ /* 0x000fe4000f8ec0ff */
[----:B------:R-:W-:Y:S02]  /*0f00*/  UIADD3.X UR12, UPT, UPT, URZ, -0x1, URZ, UP0, !UPT ;  /* 0xffffffffff0c7890 */ /* 0x000fe400087fe4ff */
[----:B------:R-:W-:Y:S02]  /*0f10*/  UISETP.GE.U32.AND UP1, UPT, UR8, 0x3, UPT ;  /* 0x000000030800788c */ /* 0x000fe4000bf26070 */
[----:B------:R-:W-:Y:S02]  /*0f20*/  UISETP.NE.U32.AND UP0, UPT, UR9, URZ, UPT ;  /* 0x000000ff0900728c */ /* 0x000fe4000bf05070 */
[----:B------:R-:W-:-:S02]  /*0f30*/  UISETP.GE.U32.AND.EX UP1, UPT, UR12, URZ, UPT, UP1 ;  /* 0x000000ff0c00728c */ /* 0x000fc4000bf26110 */
[----:B------:R-:W-:-:S07]  /*0f40*/  UISETP.NE.AND.EX UP0, UPT, URZ, URZ, UPT, UP0 ;  /* 0x000000ffff00728c */ /* 0x000fce000bf05300 */
[----:B------:R-:W-:Y:S05]  /*0f50*/  BRA.U !UP1, `(.L_x_17) ;  /* 0x0000000509bc7547 */ /* 0x000fea000b800000 */
[----:B------:R-:W2:Y:S01]  /*0f60*/  LDCU.64 UR12, c[0x0][0x388] ;  /* 0x00007100ff0c77ac */ /* 0x000ea20008000a00 */
[----:B-1----:R-:W-:Y:S01]  /*0f70*/  MOV R10, UR4 ;  /* 0x00000004000a7c02 */ /* 0x002fe20008000f00 */
[----:B------:R-:W-:Y:S01]  /*0f80*/  IMAD R27, R13, UR14, RZ ;  /* 0x0000000e0d1b7c24 */ /* 0x000fe2000f8e02ff */
[----:B------:R-:W-:Y:S01]  /*0f90*/  MOV R11, UR5 ;  /* 0x00000005000b7c02 */ /* 0x000fe20008000f00 */
[----:B0-----:R-:W3:Y:S01]  /*0fa0*/  LDG.E.64 R14, desc[UR10][R4.64] ;  /* 0x0000000a040e7981 */ /* 0x001ee2000c1e1b00 */
[----:B------:R-:W0:Y:S01]  /*0fb0*/  LDCU.128 UR16, c[0x0][0x390] ;  /* 0x00007200ff1077ac */ /* 0x000e220008000c00 */
[C---:B------:R-:W-:Y:S02]  /*0fc0*/  IMAD R27, R12.reuse, UR15, R27 ;  /* 0x0000000f0c1b7c24 */ /* 0x040fe4000f8e021b */
[----:B------:R-:W-:-:S05]  /*0fd0*/  IMAD.WIDE.U32 R6, R12, UR14, R10 ;  /* 0x0000000e0c067c25 */ /* 0x000fca000f8e000a */
[----:B------:R-:W-:Y:S02]  /*0fe0*/  IADD3 R7, PT, PT, R27, R7, RZ ;  /* 0x000000071b077210 */ /* 0x000fe40007ffe0ff */
[----:B--2---:R-:W-:-:S04]  /*0ff0*/  LEA R16, P0, R6, UR12, 0x3 ;  /* 0x0000000c06107c11 */ /* 0x004fc8000f8018ff */
[----:B------:R-:W-:-:S06]  /*1000*/  LEA.HI.X R17, R6, UR13, R7, 0x3, P0 ;  /* 0x0000000d06117c11 */ /* 0x000fcc00080f1c07 */
[----:B------:R-:W3:Y:S01]  /*1010*/  LDG.E.64 R16, desc[UR10][R16.64] ;  /* 0x0000000a10107981 */ /* 0x000ee2000c1e1b00 */
[----:B------:R-:W-:-:S04]  /*1020*/  IMAD.WIDE.U32 R10, R21, UR14, R10 ;  /* 0x0000000e150a7c25 */ /* 0x000fc8000f8e000a */
[----:B------:R-:W-:-:S04]  /*1030*/  IMAD.IADD R6, R0, 0x1, R11 ;  /* 0x0000000100067824 */ /* 0x000fc800078e020b */
[----:B------:R-:W-:-:S04]  /*1040*/  IMAD R7, R6, UR14, RZ ;  /* 0x0000000e06077c24 */ /* 0x000fc8000f8e02ff */
[C---:B------:R-:W-:Y:S02]  /*1050*/  IMAD R7, R10.reuse, UR15, R7 ;  /* 0x0000000f0a077c24 */ /* 0x040fe4000f8e0207 */
[----:B------:R-:W-:-:S05]  /*1060*/  IMAD.WIDE.U32 R10, R10, UR14, R2 ;  /* 0x0000000e0a0a7c25 */ /* 0x000fca000f8e0002 */
[----:B------:R-:W-:Y:S01]  /*1070*/  IADD3 R7, PT, PT, R11, R7, RZ ;  /* 0x000000070b077210 */ /* 0x000fe20007ffe0ff */
[----:B------:R-:W-:-:S04]  /*1080*/  UIADD3 UR5, UPT, UPT, UR4, 0x1, URZ ;  /* 0x0000000104057890 */ /* 0x000fc8000fffe0ff */
[----:B0-----:R-:W-:Y:S02]  /*1090*/  IMAD R19, R7, UR18, RZ ;  /* 0x0000001207137c24 */ /* 0x001fe4000f8e02ff */
[----:B------:R-:W-:Y:S01]  /*10a0*/  HFMA2 R7, -RZ, RZ, 0, 0 ;  /* 0x00000000ff077431 */ /* 0x000fe200000001ff */
[----:B------:R-:W-:Y:S01]  /*10b0*/  MOV R6, UR5 ;  /* 0x0000000500067c02 */ /* 0x000fe20008000f00 */
[C---:B------:R-:W-:Y:S02]  /*10c0*/  IMAD R19, R10.reuse, UR19, R19 ;  /* 0x000000130a137c24 */ /* 0x040fe4000f8e0213 */
[----:B------:R-:W-:-:S04]  /*10d0*/  IMAD.WIDE.U32 R10, R10, UR18, R12 ;  /* 0x000000120a0a7c25 */ /* 0x000fc8000f8e000c */
[----:B------:R-:W-:Y:S01]  /*10e0*/  IMAD.WIDE.U32 R8, R12, UR14, R6 ;  /* 0x0000000e0c087c25 */ /* 0x000fe2000f8e0006 */
[----:B------:R-:W-:Y:S02]  /*10f0*/  IADD3 R25, PT, PT, R11, R19, RZ ;  /* 0x000000130b197210 */ /* 0x000fe40007ffe0ff */
[----:B------:R-:W-:Y:S02]  /*1100*/  LEA R24, P0, R10, UR16, 0x3 ;  /* 0x000000100a187c11 */ /* 0x000fe4000f8018ff */
[----:B------:R-:W-:Y:S02]  /*1110*/  IADD3 R9, PT, PT, R27, R9, RZ ;  /* 0x000000091b097210 */ /* 0x000fe40007ffe0ff */
[----:B------:R-:W-:Y:S02]  /*1120*/  LEA R18, P1, R8, UR12, 0x3 ;  /* 0x0000000c08127c11 */ /* 0x000fe4000f8218ff */
[----:B------:R-:W-:Y:S02]  /*1130*/  LEA.HI.X R25, R10, UR17, R25, 0x3, P0 ;  /* 0x000000110a197c11 */ /* 0x000fe400080f1c19 */
[----:B------:R-:W-:Y:S01]  /*1140*/  LEA.HI.X R19, R8, UR13, R9, 0x3, P1 ;  /* 0x0000000d08137c11 */ /* 0x000fe200088f1c09 */
[----:B---3--:R-:W-:-:S04]  /*1150*/  IMAD R17, R17, R14, RZ ;  /* 0x0000000e11117224 */ /* 0x008fc800078e02ff */
[----:B------:R-:W-:Y:S02]  /*1160*/  IMAD R17, R15, R16, R17 ;  /* 0x000000100f117224 */ /* 0x000fe400078e0211 */
[----:B------:R-:W-:-:S05]  /*1170*/  IMAD.WIDE.U32 R14, R16, R14, RZ ;  /* 0x0000000e100e7225 */ /* 0x000fca00078e00ff */
[----:B------:R-:W-:Y:S02]  /*1180*/  IADD3 R11, PT, PT, R15, R17, RZ ;  /* 0x000000110f0b7210 */ /* 0x000fe40007ffe0ff */
[----:B------:R-:W-:-:S05]  /*1190*/  MOV R10, R14 ;  /* 0x0000000e000a7202 */ /* 0x000fca0000000f00 */
[----:B------:R0:W-:Y:S04]  /*11a0*/  STG.E.64 desc[UR10][R24.64], R10 ;  /* 0x0000000a18007986 */ /* 0x0001e8000c101b0a */
[----:B------:R1:W2:Y:S04]  /*11b0*/  LDG.E.64 R14, desc[UR10][R18.64] ;  /* 0x0000000a120e7981 */ /* 0x0002a8000c1e1b00 */
[----:B------:R-:W2:Y:S01]  /*11c0*/  LDG.E.64 R16, desc[UR10][R4.64] ;  /* 0x0000000a04107981 */ /* 0x000ea2000c1e1b00 */
[----:B------:R-:W-:-:S04]  /*11d0*/  IMAD.WIDE.U32 R6, R21, UR14, R6 ;  /* 0x0000000e15067c25 */ /* 0x000fc8000f8e0006 */
[----:B------:R-:W-:-:S04]  /*11e0*/  IMAD.IADD R7, R0, 0x1, R7 ;  /* 0x0000000100077824 */ /* 0x000fc800078e0207 */
[----:B------:R-:W-:Y:S02]  /*11f0*/  IMAD R7, R7, UR14, RZ ;  /* 0x0000000e07077c24 */ /* 0x000fe4000f8e02ff */
[----:B------:R-:W-:-:S04]  /*1200*/  IMAD.WIDE.U32 R8, R6, UR14, R2 ;  /* 0x0000000e06087c25 */ /* 0x000fc8000f8e0002 */
[----:B------:R-:W-:-:S05]  /*1210*/  IMAD R7, R6, UR15, R7 ;  /* 0x0000000f06077c24 */ /* 0x000fca000f8e0207 */
[----:B------:R-:W-:Y:S01]  /*1220*/  IADD3 R7, PT, PT, R9, R7, RZ ;  /* 0x0000000709077210 */ /* 0x000fe20007ffe0ff */
[----:B------:R-:W-:-:S04]  /*1230*/  UIADD3 UR5, UPT, UPT, UR4, 0x2, URZ ;  /* 0x0000000204057890 */ /* 0x000fc8000fffe0ff */
[----:B------:R-:W-:Y:S02]  /*1240*/  IMAD R9, R7, UR18, RZ ;  /* 0x0000001207097c24 */ /* 0x000fe4000f8e02ff */
[----:B------:R-:W-:Y:S01]  /*1250*/  HFMA2 R7, -RZ, RZ, 0, 0 ;  /* 0x00000000ff077431 */ /* 0x000fe200000001ff */
[----:B------:R-:W-:Y:S01]  /*1260*/  MOV R6, UR5 ;  /* 0x0000000500067c02 */ /* 0x000fe20008000f00 */
[C---:B-1----:R-:W-:Y:S02]  /*1270*/  IMAD R19, R8.reuse, UR19, R9 ;  /* 0x0000001308137c24 */ /* 0x042fe4000f8e0209 */
[----:B------:R-:W-:-:S04]  /*1280*/  IMAD.WIDE.U32 R8, R8, UR18, R12 ;  /* 0x0000001208087c25 */ /* 0x000fc8000f8e000c */
[----:B0-----:R-:W-:Y:S01]  /*1290*/  IMAD.WIDE.U32 R10, R12, UR14, R6 ;  /* 0x0000000e0c0a7c25 */ /* 0x001fe2000f8e0006 */
[----:B------:R-:W-:Y:S02]  /*12a0*/  IADD3 R9, PT, PT, R9, R19, RZ ;  /* 0x0000001309097210 */ /* 0x000fe40007ffe0ff */
[----:B------:R-:W-:Y:S02]  /*12b0*/  LEA R24, P0, R8, UR16, 0x3 ;  /* 0x0000001008187c11 */ /* 0x000fe4000f8018ff */
[----:B------:R-:W-:Y:S02]  /*12c0*/  IADD3 R11, PT, PT, R27, R11, RZ ;  /* 0x0000000b1b0b7210 */ /* 0x000fe40007ffe0ff */
[----:B------:R-:W-:Y:S02]  /*12d0*/  LEA R18, P1, R10, UR12, 0x3 ;  /* 0x0000000c0a127c11 */ /* 0x000fe4000f8218ff */
[----:B------:R-:W-:Y:S02]  /*12e0*/  LEA.HI.X R25, R8, UR17, R9, 0x3, P0 ;  /* 0x0000001108197c11 */ /* 0x000fe400080f1c09 */
[----:B------:R-:W-:Y:S01]  /*12f0*/  LEA.HI.X R19, R10, UR13, R11, 0x3, P1 ;  /* 0x0000000d0a137c11 */ /* 0x000fe200088f1c0b */
[----:B--2---:R-:W-:-:S04]  /*1300*/  IMAD R15, R15, R16, RZ ;  /* 0x000000100f0f7224 */ /* 0x004fc800078e02ff */
        /* <DEDUP_REMOVED lines=20> */
[C---:B------:R-:W-:Y:S02]  /*1450*/  LEA R18, P0, R10.reuse, UR16, 0x3 ;  /* 0x000000100a127c11 */ /* 0x040fe4000f8018ff */
[----:B------:R-:W-:Y:S02]  /*1460*/  IADD3 R19, PT, PT, R11, R19, RZ ;  /* 0x000000130b137210 */ /* 0x000fe40007ffe0ff */
[----:B------:R-:W-:Y:S02]  /*1470*/  IADD3 R27, PT, PT, R27, R9, RZ ;  /* 0x000000091b1b7210 */ /* 0x000fe40007ffe0ff */
[----:B------:R-:W-:Y:S01]  /*1480*/  LEA.HI.X R19, R10, UR17, R19, 0x3, P0 ;  /* 0x000000110a137c11 */ /* 0x000fe200080f1c13 */
[----:B--2---:R-:W-:-:S04]  /*1490*/  IMAD R25, R15, R16, RZ ;  /* 0x000000100f197224 */ /* 0x004fc800078e02ff */
[----:B------:R-:W-:Y:S02]  /*14a0*/  IMAD R25, R17, R14, R25 ;  /* 0x0000000e11197224 */ /* 0x000fe400078e0219 */
[----:B------:R-:W-:Y:S01]  /*14b0*/  IMAD.WIDE.U32 R14, R14, R16, RZ ;  /* 0x000000100e0e7225 */ /* 0x000fe200078e00ff */
[----:B------:R-:W-:-:S04]  /*14c0*/  LEA R16, P1, R8, UR12, 0x3 ;  /* 0x0000000c08107c11 */ /* 0x000fc8000f8218ff */
[----:B------:R-:W-:Y:S02]  /*14d0*/  LEA.HI.X R17, R8, UR13, R27, 0x3, P1 ;  /* 0x0000000d08117c11 */ /* 0x000fe400088f1c1b */
[----:B------:R-:W-:-:S05]  /*14e0*/  IADD3 R15, PT, PT, R15, R25, RZ ;  /* 0x000000190f0f7210 */ /* 0x000fca0007ffe0ff */
[----:B------:R0:W-:Y:S04]  /*14f0*/  STG.E.64 desc[UR10][R18.64], R14 ;  /* 0x0000000e12007986 */ /* 0x0001e8000c101b0a */
[----:B------:R-:W2:Y:S04]  /*1500*/  LDG.E.64 R16, desc[UR10][R16.64] ;  /* 0x0000000a10107981 */ /* 0x000ea8000c1e1b00 */
[----:B------:R-:W2:Y:S01]  /*1510*/  LDG.E.64 R8, desc[UR10][R4.64] ;  /* 0x0000000a04087981 */ /* 0x000ea2000c1e1b00 */
[----:B------:R-:W-:-:S05]  /*1520*/  IMAD.WIDE.U32 R6, R21, UR14, R6 ;  /* 0x0000000e15067c25 */ /* 0x000fca000f8e0006 */
[----:B------:R-:W-:Y:S01]  /*1530*/  IADD3 R7, PT, PT, R0, R7, RZ ;  /* 0x0000000700077210 */ /* 0x000fe20007ffe0ff */
[----:B------:R-:W-:-:S04]  /*1540*/  IMAD.WIDE.U32 R10, R6, UR14, R2 ;  /* 0x0000000e060a7c25 */ /* 0x000fc8000f8e0002 */
[----:B------:R-:W-:-:S04]  /*1550*/  IMAD R7, R7, UR14, RZ ;  /* 0x0000000e07077c24 */ /* 0x000fc8000f8e02ff */
[----:B------:R-:W-:-:S04]  /*1560*/  IMAD R7, R6, UR15, R7 ;  /* 0x0000000f06077c24 */ /* 0x000fc8000f8e0207 */
[----:B------:R-:W-:-:S04]  /*1570*/  IMAD.IADD R6, R11, 0x1, R7 ;  /* 0x000000010b067824 */ /* 0x000fc800078e0207 */
[----:B------:R-:W-:Y:S02]  /*1580*/  IMAD R11, R6, UR18, RZ ;  /* 0x00000012060b7c24 */ /* 0x000fe4000f8e02ff */
[----:B------:R-:W-:-:S04]  /*1590*/  IMAD.WIDE.U32 R6, R10, UR18, R12 ;  /* 0x000000120a067c25 */ /* 0x000fc8000f8e000c */
[----:B0-----:R-:W-:-:S05]  /*15a0*/  IMAD R15, R10, UR19, R11 ;  /* 0x000000130a0f7c24 */ /* 0x001fca000f8e020b */
[----:B------:R-:W-:Y:S01]  /*15b0*/  IADD3 R7, PT, PT, R7, R15, RZ ;  /* 0x0000000f07077210 */ /* 0x000fe20007ffe0ff */
[----:B------:R-:W-:Y:S01]  /*15c0*/  UIADD3 UR4, UPT, UPT, UR4, 0x4, URZ ;  /* 0x0000000404047890 */ /* 0x000fe2000fffe0ff */
[----:B------:R-:W-:Y:S01]  /*15d0*/  UMOV UR5, URZ ;  /* 0x000000ff00057c82 */ /* 0x000fe20008000000 */
[-C--:B--2---:R-:W-:Y:S02]  /*15e0*/  IMAD R19, R17, R8.reuse, RZ ;  /* 0x0000000811137224 */ /* 0x084fe400078e02ff */
[----:B------:R-:W-:Y:S01]  /*15f0*/  IMAD.WIDE.U32 R10, R16, R8, RZ ;  /* 0x00000008100a7225 */ /* 0x000fe200078e00ff */
[----:B------:R-:W-:-:S03]  /*1600*/  LEA R8, P0, R6, UR16, 0x3 ;  /* 0x0000001006087c11 */ /* 0x000fc6000f8018ff */
[----:B------:R-:W-:Y:S01]  /*1610*/  IMAD R19, R9, R16, R19 ;  /* 0x0000001009137224 */ /* 0x000fe200078e0213 */
[----:B------:R-:W-:-:S04]  /*1620*/  LEA.HI.X R9, R6, UR17, R7, 0x3, P0 ;  /* 0x0000001106097c11 */ /* 0x000fc800080f1c07 */
[----:B------:R-:W-:-:S05]  /*1630*/  IADD3 R11, PT, PT, R11, R19, RZ ;  /* 0x000000130b0b7210 */ /* 0x000fca0007ffe0ff */
[----:B------:R2:W-:Y:S02]  /*1640*/  STG.E.64 desc[UR10][R8.64], R10 ;  /* 0x0000000a08007986 */ /* 0x0005e4000c101b0a */
.L_x_17:
[----:B------:R-:W-:Y:S05]  /*1650*/  BRA.U !UP0, `(.L_x_16) ;  /* 0x00000005087c7547 */ /* 0x000fea000b800000 */
[----:B------:R-:W-:Y:S02]  /*1660*/  UISETP.NE.U32.AND UP1, UPT, UR9, 0x1, UPT ;  /* 0x000000010900788c */ /* 0x000fe4000bf25070 */
[----:B------:R-:W-:Y:S02]  /*1670*/  ULOP3.LUT UR8, UR14, 0x1, URZ, 0xc0, !UPT ;  /* 0x000000010e087892 */ /* 0x000fe4000f8ec0ff */
[----:B------:R-:W-:Y:S02]  /*1680*/  UISETP.NE.AND.EX UP1, UPT, URZ, URZ, UPT, UP1 ;  /* 0x000000ffff00728c */ /* 0x000fe4000bf25310 */
[----:B------:R-:W-:-:S04]  /*1690*/  UISETP.NE.U32.AND UP0, UPT, UR8, 0x1, UPT ;  /* 0x000000010800788c */ /* 0x000fc8000bf05070 */
[----:B------:R-:W-:-:S03]  /*16a0*/  UISETP.NE.U32.AND.EX UP0, UPT, URZ, URZ, UPT, UP0 ;  /* 0x000000ffff00728c */ /* 0x000fc6000bf05100 */
[----:B------:R-:W-:Y:S08]  /*16b0*/  BRA.U !UP1, `(.L_x_18) ;  /* 0x0000000109e47547 */ /* 0x000ff0000b800000 */
[----:B------:R-:W3:Y:S01]  /*16c0*/  LDCU.64 UR8, c[0x0][0x388] ;  /* 0x00007100ff0877ac */ /* 0x000ee20008000a00 */
[----:B------:R-:W-:Y:S01]  /*16d0*/  MOV R6, UR4 ;  /* 0x0000000400067c02 */ /* 0x000fe20008000f00 */
[----:B------:R-:W-:Y:S01]  /*16e0*/  IMAD R25, R13, UR14, RZ ;  /* 0x0000000e0d197c24 */ /* 0x000fe2000f8e02ff */
[----:B------:R-:W-:Y:S01]  /*16f0*/  MOV R7, UR5 ;  /* 0x0000000500077c02 */ /* 0x000fe20008000f00 */
[----:B01----:R-:W4:Y:S01]  /*1700*/  LDG.E.64 R14, desc[UR10][R4.64] ;  /* 0x0000000a040e7981 */ /* 0x003f22000c1e1b00 */
[----:B------:R-:W0:Y:S01]  /*1710*/  LDCU.128 UR16, c[0x0][0x390] ;  /* 0x00007200ff1077ac */ /* 0x000e220008000c00 */
[C---:B------:R-:W-:Y:S02]  /*1720*/  IMAD R25, R12.reuse, UR15, R25 ;  /* 0x0000000f0c197c24 */ /* 0x040fe4000f8e0219 */
[----:B--2---:R-:W-:-:S05]  /*1730*/  IMAD.WIDE.U32 R8, R12, UR14, R6 ;  /* 0x0000000e0c087c25 */ /* 0x004fca000f8e0006 */
[----:B------:R-:W-:Y:S02]  /*1740*/  IADD3 R9, PT, PT, R25, R9, RZ ;  /* 0x0000000919097210 */ /* 0x000fe40007ffe0ff */
[----:B---3--:R-:W-:-:S04]  /*1750*/  LEA R16, P0, R8, UR8, 0x3 ;  /* 0x0000000808107c11 */ /* 0x008fc8000f8018ff */
[----:B------:R-:W-:-:S06]  /*1760*/  LEA.HI.X R17, R8, UR9, R9, 0x3, P0 ;  /* 0x0000000908117c11 */ /* 0x000fcc00080f1c09 */
[----:B------:R-:W4:Y:S01]  /*1770*/  LDG.E.64 R16, desc[UR10][R16.64] ;  /* 0x0000000a10107981 */ /* 0x000f22000c1e1b00 */
[----:B------:R-:W-:-:S05]  /*1780*/  IMAD.WIDE.U32 R6, R21, UR14, R6 ;  /* 0x0000000e15067c25 */ /* 0x000fca000f8e0006 */
[----:B------:R-:W-:Y:S01]  /*1790*/  IADD3 R7, PT, PT, R0, R7, RZ ;  /* 0x0000000700077210 */ /* 0x000fe20007ffe0ff */
[----:B------:R-:W-:-:S04]  /*17a0*/  IMAD.WIDE.U32 R10, R6, UR14, R2 ;  /* 0x0000000e060a7c25 */ /* 0x000fc8000f8e0002 */
[----:B------:R-:W-:-:S04]  /*17b0*/  IMAD R7, R7, UR14, RZ ;  /* 0x0000000e07077c24 */ /* 0x000fc8000f8e02ff */
[----:B------:R-:W-:-:S05]  /*17c0*/  IMAD R7, R6, UR15, R7 ;  /* 0x0000000f06077c24 */ /* 0x000fca000f8e0207 */
[----:B------:R-:W-:Y:S01]  /*17d0*/  IADD3 R7, PT, PT, R11, R7, RZ ;  /* 0x000000070b077210 */ /* 0x000fe20007ffe0ff */
[----:B------:R-:W-:-:S04]  /*17e0*/  UIADD3 UR5, UPT, UPT, UR4, 0x1, URZ ;  /* 0x0000000104057890 */ /* 0x000fc8000fffe0ff */
[----:B0-----:R-:W-:Y:S02]  /*17f0*/  IMAD R11, R7, UR18, RZ ;  /* 0x00000012070b7c24 */ /* 0x001fe4000f8e02ff */
[----:B------:R-:W-:Y:S02]  /*1800*/  HFMA2 R7, -RZ, RZ, 0, 0 ;  /* 0x00000000ff077431 */ /* 0x000fe400000001ff */
[----:B------:R-:W-:-:S04]  /*1810*/  IMAD.U32 R6, RZ, RZ, UR5 ;  /* 0x00000005ff067e24 */ /* 0x000fc8000f8e00ff */
[----:B------:R-:W-:-:S05]  /*1820*/  IMAD.WIDE.U32 R8, R12, UR14, R6 ;  /* 0x0000000e0c087c25 */ /* 0x000fca000f8e0006 */
[----:B------:R-:W-:Y:S01]  /*1830*/  IADD3 R25, PT, PT, R25, R9, RZ ;  /* 0x0000000919197210 */ /* 0x000fe20007ffe0ff */
[----:B----4-:R-:W-:Y:S02]  /*1840*/  IMAD R19, R17, R14, RZ ;  /* 0x0000000e11137224 */ /* 0x010fe400078e02ff */
[C---:B------:R-:W-:Y:S02]  /*1850*/  IMAD R17, R10.reuse, UR19, R11 ;  /* 0x000000130a117c24 */ /* 0x040fe4000f8e020b */
[----:B------:R-:W-:-:S04]  /*1860*/  IMAD.WIDE.U32 R10, R10, UR18, R12 ;  /* 0x000000120a0a7c25 */ /* 0x000fc8000f8e000c */
[----:B------:R-:W-:Y:S02]  /*1870*/  IMAD R19, R15, R16, R19 ;  /* 0x000000100f137224 */ /* 0x000fe400078e0213 */
[----:B------:R-:W-:Y:S01]  /*1880*/  IMAD.WIDE.U32 R14, R16, R14, RZ ;  /* 0x0000000e100e7225 */ /* 0x000fe200078e00ff */
[----:B------:R-:W-:Y:S02]  /*1890*/  LEA R16, P1, R8, UR8, 0x3 ;  /* 0x0000000808107c11 */ /* 0x000fe4000f8218ff */
[----:B------:R-:W-:Y:S02]  /*18a0*/  LEA R18, P0, R10, UR16, 0x3 ;  /* 0x000000100a127c11 */ /* 0x000fe4000f8018ff */
[----:B------:R-:W-:Y:S02]  /*18b0*/  IADD3 R9, PT, PT, R11, R17, RZ ;  /* 0x000000110b097210 */ /* 0x000fe40007ffe0ff */
[----:B------:R-:W-:Y:S02]  /*18c0*/  IADD3 R15, PT, PT, R15, R19, RZ ;  /* 0x000000130f0f7210 */ /* 0x000fe40007ffe0ff */
[----:B------:R-:W-:-:S02]  /*18d0*/  LEA.HI.X R17, R8, UR9, R25, 0x3, P1 ;  /* 0x0000000908117c11 */ /* 0x000fc400088f1c19 */
[----:B------:R-:W-:-:S05]  /*18e0*/  LEA.HI.X R19, R10, UR17, R9, 0x3, P0 ;  /* 0x000000110a137c11 */ /* 0x000fca00080f1c09 */
[----:B------:R0:W-:Y:S04]  /*18f0*/  STG.E.64 desc[UR10][R18.64], R14 ;  /* 0x0000000e12007986 */ /* 0x0001e8000c101b0a */
[----:B------:R-:W0:Y:S04]  /*1900*/  LDG.E.64 R16, desc[UR10][R16.64] ;  /* 0x0000000a10107981 */ /* 0x000e28000c1e1b00 */
[----:B------:R-:W0:Y:S01]  /*1910*/  LDG.E.64 R8, desc[UR10][R4.64] ;  /* 0x0000000a04087981 */ /* 0x000e22000c1e1b00 */
[----:B------:R-:W-:-:S05]  /*1920*/  IMAD.WIDE.U32 R6, R21, UR14, R6 ;  /* 0x0000000e15067c25 */ /* 0x000fca000f8e0006 */
[----:B------:R-:W-:-:S05]  /*1930*/  IADD3 R7, PT, PT, R0, R7, RZ ;  /* 0x0000000700077210 */ /* 0x000fca0007ffe0ff */
[----:B------:R-:W-:-:S04]  /*1940*/  IMAD R7, R7, UR14, RZ ;  /* 0x0000000e07077c24 */ /* 0x000fc8000f8e02ff */
[C---:B------:R-:W-:Y:S02]  /*1950*/  IMAD R11, R6.reuse, UR15, R7 ;  /* 0x0000000f060b7c24 */ /* 0x040fe4000f8e0207 */
[----:B------:R-:W-:-:S05]  /*1960*/  IMAD.WIDE.U32 R6, R6, UR14, R2 ;  /* 0x0000000e06067c25 */ /* 0x000fca000f8e0002 */
[----:B------:R-:W-:-:S05]  /*1970*/  IADD3 R11, PT, PT, R7, R11, RZ ;  /* 0x0000000b070b7210 */ /* 0x000fca0007ffe0ff */
[----:B------:R-:W-:Y:S02]  /*1980*/  IMAD R7, R11, UR18, RZ ;  /* 0x000000120b077c24 */ /* 0x000fe4000f8e02ff */
[C---:B------:R-:W-:Y:S01]  /*1990*/  IMAD.WIDE.U32 R10, R6.reuse, UR18, R12 ;  /* 0x00000012060a7c25 */ /* 0x040fe2000f8e000c */
[----:B------:R-:W-:Y:S01]  /*19a0*/  UIADD3 UR4, UPT, UPT, UR4, 0x2, URZ ;  /* 0x0000000204047890 */ /* 0x000fe2000fffe0ff */
[----:B------:R-:W-:Y:S02]  /*19b0*/  UMOV UR5, URZ ;  /* 0x000000ff00057c82 */ /* 0x000fe40008000000 */
[-C--:B0-----:R-:W-:Y:S02]  /*19c0*/  IMAD R15, R17, R8.reuse, RZ ;  /* 0x00000008110f7224 */ /* 0x081fe400078e02ff */
[----:B------:R-:W-:Y:S02]  /*19d0*/  IMAD R17, R6, UR19, R7 ;  /* 0x0000001306117c24 */ /* 0x000fe4000f8e0207 */
[----:B------:R-:W-:Y:S01]  /*19e0*/  IMAD.WIDE.U32 R6, R16, R8, RZ ;  /* 0x0000000810067225 */ /* 0x000fe200078e00ff */
[----:B------:R-:W-:-:S02]  /*19f0*/  LEA R8, P0, R10, UR16, 0x3 ;  /* 0x000000100a087c11 */ /* 0x000fc4000f8018ff */
[----:B------:R-:W-:Y:S01]  /*1a00*/  IADD3 R17, PT, PT, R11, R17, RZ ;  /* 0x000000110b117210 */ /* 0x000fe20007ffe0ff */
[----:B------:R-:W-:-:S03]  /*1a10*/  IMAD R15, R9, R16, R15 ;  /* 0x00000010090f7224 */ /* 0x000fc600078e020f */
[----:B------:R-:W-:Y:S01]  /*1a20*/  LEA.HI.X R9, R10, UR17, R17, 0x3, P0 ;  /* 0x000000110a097c11 */ /* 0x000fe200080f1c11 */
[----:B------:R-:W-:-:S05]  /*1a30*/  IMAD.IADD R7, R7, 0x1, R15 ;  /* 0x0000000107077824 */ /* 0x000fca00078e020f */
[----:B------:R3:W-:Y:S02]  /*1a40*/  STG.E.64 desc[UR10][R8.64], R6 ;  /* 0x0000000608007986 */ /* 0x0007e4000c101b0a */
.L_x_18:
[----:B------:R-:W-:Y:S05]  /*1a50*/  BRA.U UP0, `(.L_x_16) ;  /* 0x00000001007c7547 */ /* 0x000fea000b800000 */
[----:B------:R-:W4:Y:S01]  /*1a60*/  LDCU.64 UR8, c[0x0][0x388] ;  /* 0x00007100ff0877ac */ /* 0x000f220008000a00 */
[----:B--23--:R-:W-:Y:S01]  /*1a70*/  MOV R8, UR4 ;  /* 0x0000000400087c02 */ /* 0x00cfe20008000f00 */
[----:B------:R-:W-:Y:S01]  /*1a80*/  IMAD R7, R13, UR14, RZ ;  /* 0x0000000e0d077c24 */ /* 0x000fe2000f8e02ff */
[----:B------:R-:W-:Y:S01]  /*1a90*/  MOV R9, UR5 ;  /* 0x0000000500097c02 */ /* 0x000fe20008000f00 */
[----:B0-----:R-:W2:Y:S01]  /*1aa0*/  LDG.E.64 R4, desc[UR10][R4.64] ;  /* 0x0000000a04047981 */ /* 0x001ea2000c1e1b00 */
[----:B------:R-:W0:Y:S01]  /*1ab0*/  LDCU.128 UR16, c[0x0][0x390] ;  /* 0x00007200ff1077ac */ /* 0x000e220008000c00 */
[C---:B-1----:R-:W-:Y:S02]  /*1ac0*/  IMAD R11, R12.reuse, UR15, R7 ;  /* 0x0000000f0c0b7c24 */ /* 0x042fe4000f8e0207 */
[----:B------:R-:W-:-:S05]  /*1ad0*/  IMAD.WIDE.U32 R6, R12, UR14, R8 ;  /* 0x0000000e0c067c25 */ /* 0x000fca000f8e0008 */
[----:B------:R-:W-:Y:S02]  /*1ae0*/  IADD3 R7, PT, PT, R11, R7, RZ ;  /* 0x000000070b077210 */ /* 0x000fe40007ffe0ff */
[----:B----4-:R-:W-:-:S04]  /*1af0*/  LEA R10, P0, R6, UR8, 0x3 ;  /* 0x00000008060a7c11 */ /* 0x010fc8000f8018ff */
[----:B------:R-:W-:-:S05]  /*1b00*/  LEA.HI.X R11, R6, UR9, R7, 0x3, P0 ;  /* 0x00000009060b7c11 */ /* 0x000fca00080f1c07 */
[----:B------:R-:W2:Y:S01]  /*1b10*/  LDG.E.64 R6, desc[UR10][R10.64] ;  /* 0x0000000a0a067981 */ /* 0x000ea2000c1e1b00 */
[----:B------:R-:W-:-:S05]  /*1b20*/  IMAD.WIDE.U32 R8, R21, UR14, R8 ;  /* 0x0000000e15087c25 */ /* 0x000fca000f8e0008 */
[----:B------:R-:W-:Y:S01]  /*1b30*/  IADD3 R0, PT, PT, R0, R9, RZ ;  /* 0x0000000900007210 */ /* 0x000fe20007ffe0ff */
[----:B------:R-:W-:-:S04]  /*1b40*/  IMAD.WIDE.U32 R2, R8, UR14, R2 ;  /* 0x0000000e08027c25 */ /* 0x000fc8000f8e0002 */
[----:B------:R-:W-:-:S04]  /*1b50*/  IMAD R9, R0, UR14, RZ ;  /* 0x0000000e00097c24 */ /* 0x000fc8000f8e02ff */
[----:B------:R-:W-:Y:S01]  /*1b60*/  IMAD R9, R8, UR15, R9 ;  /* 0x0000000f08097c24 */ /* 0x000fe2000f8e0209 */
[----:B------:R-:W-:-:S04]  /*1b70*/  MOV R8, R12 ;  /* 0x0000000c00087202 */ /* 0x000fc80000000f00 */
[----:B------:R-:W-:Y:S02]  /*1b80*/  IADD3 R0, PT, PT, R3, R9, RZ ;  /* 0x0000000903007210 */ /* 0x000fe40007ffe0ff */
[----:B------:R-:W-:-:S03]  /*1b90*/  MOV R9, R13 ;  /* 0x0000000d00097202 */ /* 0x000fc60000000f00 */
[----:B0-----:R-:W-:Y:S02]  /*1ba0*/  IMAD R3, R0, UR18, RZ ;  /* 0x0000001200037c24 */ /* 0x001fe4000f8e02ff */
[----:B------:R-:W-:-:S04]  /*1bb0*/  IMAD.WIDE.U32 R8, R2, UR18, R8 ;  /* 0x0000001202087c25 */ /* 0x000fc8000f8e0008 */
[----:B--2---:R-:W-:Y:S02]  /*1bc0*/  IMAD R11, R7, R4, RZ ;  /* 0x00000004070b7224 */ /* 0x004fe400078e02ff */
[----:B------:R-:W-:Y:S02]  /*1bd0*/  IMAD R7, R2, UR19, R3 ;  /* 0x0000001302077c24 */ /* 0x000fe4000f8e0203 */
[----:B------:R-:W-:Y:S02]  /*1be0*/  IMAD R11, R5, R6, R11 ;  /* 0x00000006050b7224 */ /* 0x000fe400078e020b */
[----:B------:R-:W-:Y:S01]  /*1bf0*/  IMAD.WIDE.U32 R2, R6, R4, RZ ;  /* 0x0000000406027225 */ /* 0x000fe200078e00ff */
[----:B------:R-:W-:-:S03]  /*1c00*/  LEA R4, P0, R8, UR16, 0x3 ;  /* 0x0000001008047c11 */ /* 0x000fc6000f8018ff */
[----:B------:R-:W-:Y:S01]  /*1c10*/  IMAD.IADD R5, R9, 0x1, R7 ;  /* 0x0000000109057824 */ /* 0x000fe200078e0207 */
[----:B------:R-:W-:-:S04]  /*1c20*/  IADD3 R3, PT, PT, R3, R11, RZ ;  /* 0x0000000b03037210 */ /* 0x000fc80007ffe0ff */
[----:B------:R-:W-:-:S05]  /*1c30*/  LEA.HI.X R5, R8, UR17, R5, 0x3, P0 ;  /* 0x0000001108057c11 */ /* 0x000fca00080f1c05 */
[----:B------:R4:W-:Y:S02]  /*1c40*/  STG.E.64 desc[UR10][R4.64], R2 ;  /* 0x0000000204007986 */ /* 0x0009e4000c101b0a */
.L_x_16:
[----:B------:R-:W-:-:S04]  /*1c50*/  UIADD3 UR6, UP0, UPT, UR6, 0x1, URZ ;  /* 0x0000000106067890 */ /* 0x000fc8000ff1e0ff */
[----:B------:R-:W-:Y:S02]  /*1c60*/  UIADD3.X UR7, UPT, UPT, URZ, UR7, URZ, UP0, !UPT ;  /* 0x00000007ff077290 */ /* 0x000fe400087fe4ff */
[----:B------:R-:W-:-:S04]  /*1c70*/  UISETP.GE.U32.AND UP0, UPT, UR6, UR14, UPT ;  /* 0x0000000e0600728c */ /* 0x000fc8000bf06070 */
[----:B------:R-:W-:-:S09]  /*1c80*/  UISETP.GE.AND.EX UP0, UPT, UR7, UR15, UPT, UP0 ;  /* 0x0000000f0700728c */ /* 0x000fd2000bf06300 */
[----:B------:R-:W-:Y:S05]  /*1c90*/  BRA.U !UP0, `(.L_x_19) ;  /* 0xffffffe508b87547 */ /* 0x000fea000b83ffff */
[----:B0-----:R-:W-:Y:S05]  /*1ca0*/  EXIT ;  /* 0x000000000000794d */ /* 0x001fea0003800000 */
        .weak           $__internal_1_$__cuda_sm20_sqrt_rn_f32_slowpath
        .type           $__internal_1_$__cuda_sm20_sqrt_rn_f32_slowpath,@function
        .size           $__internal_1_$__cuda_sm20_sqrt_rn_f32_slowpath,(.L_x_23 - $__internal_1_$__cuda_sm20_sqrt_rn_f32_slowpath)
$__internal_1_$__cuda_sm20_sqrt_rn_f32_slowpath:
[----:B------:R-:W-:-:S13]  /*1cb0*/  LOP3.LUT P0, RZ, R0, 0x7fffffff, RZ, 0xc0, !PT ;  /* 0x7fffffff00ff7812 */ /* 0x000fda000780c0ff */
[----:B------:R-:W-:Y:S01]  /*1cc0*/  @!P0 MOV R2, R0 ;  /* 0x0000000000028202 */ /* 0x000fe20000000f00 */
[----:B------:R-:W-:Y:S06]  /*1cd0*/  @!P0 BRA `(.L_x_20) ;  /* 0x0000000000448947 */ /* 0x000fec0003800000 */
[----:B------:R-:W-:-:S13]  /*1ce0*/  FSETP.GEU.FTZ.AND P0, PT, R0, RZ, PT ;  /* 0x000000ff0000720b */ /* 0x000fda0003f1e000 */
[----:B------:R-:W-:Y:S01]  /*1cf0*/  @!P0 MOV R2, 0x7fffffff ;  /* 0x7fffffff00028802 */ /* 0x000fe20000000f00 */
[----:B------:R-:W-:Y:S06]  /*1d00*/  @!P0 BRA `(.L_x_20) ;  /* 0x0000000000388947 */ /* 0x000fec0003800000 */
[----:B------:R-:W-:-:S13]  /*1d10*/  FSETP.GTU.FTZ.AND P0, PT, |R0|, +INF , PT ;  /* 0x7f8000000000780b */ /* 0x000fda0003f1c200 */
[----:B------:R-:W-:Y:S01]  /*1d20*/  @P0 FADD.FTZ R2, R0, 1 ;  /* 0x3f80000000020421 */ /* 0x000fe20000010000 */
[----:B------:R-:W-:Y:S06]  /*1d30*/  @P0 BRA `(.L_x_20) ;  /* 0x00000000002c0947 */ /* 0x000fec0003800000 */
[----:B------:R-:W-:-:S13]  /*1d40*/  FSETP.NEU.FTZ.AND P0, PT, |R0|, +INF , PT ;  /* 0x7f8000000000780b */ /* 0x000fda0003f1d200 */
[----:B------:R-:W-:Y:S01]  /*1d50*/  @!P0 MOV R2, R0 ;  /* 0x0000000000028202 */ /* 0x000fe20000000f00 */
[----:B------:R-:W-:Y:S06]  /*1d60*/  @!P0 BRA `(.L_x_20) ;  /* 0x0000000000208947 */ /* 0x000fec0003800000 */
[----:B------:R-:W-:-:S04]  /*1d70*/  FFMA R0, R0, 1.84467440737095516160e+19, RZ ;  /* 0x5f80000000007823 */ /* 0x000fc800000000ff */
[----:B------:R-:W0:Y:S02]  /*1d80*/  MUFU.RSQ R3, R0 ;  /* 0x0000000000037308 */ /* 0x000e240000001400 */
[----:B0-----:R-:W-:Y:S01]  /*1d90*/  FMUL.FTZ R5, R0, R3 ;  /* 0x0000000300057220 */ /* 0x001fe20000410000 */
[----:B------:R-:W-:-:S03]  /*1da0*/  FMUL.FTZ R3, R3, 0.5 ;  /* 0x3f00000003037820 */ /* 0x000fc60000410000 */
[----:B------:R-:W-:-:S04]  /*1db0*/  FADD.FTZ R2, -R5, -RZ ;  /* 0x800000ff05027221 */ /* 0x000fc80000010100 */
[----:B------:R-:W-:-:S04]  /*1dc0*/  FFMA R2, R5, R2, R0 ;  /* 0x0000000205027223 */ /* 0x000fc80000000000 */
[----:B------:R-:W-:-:S04]  /*1dd0*/  FFMA R2, R2, R3, R5 ;  /* 0x0000000302027223 */ /* 0x000fc80000000005 */
[----:B------:R-:W-:-:S07]  /*1de0*/  FMUL.FTZ R2, R2, 2.3283064365386962891e-10 ;  /* 0x2f80000002027820 */ /* 0x000fce0000410000 */
.L_x_20:
[----:B------:R-:W-:Y:S01]  /*1df0*/  HFMA2 R3, -RZ, RZ, 0, 0 ;  /* 0x00000000ff037431 */ /* 0x000fe200000001ff */
[----:B------:R-:W-:Y:S02]  /*1e00*/  MOV R0, R2 ;  /* 0x0000000200007202 */ /* 0x000fe40000000f00 */
[----:B------:R-:W-:-:S04]  /*1e10*/  MOV R2, R4 ;  /* 0x0000000400027202 */ /* 0x000fc80000000f00 */
[----:B------:R-:W-:Y:S05]  /*1e20*/  RET.REL.NODEC R2 `(_Z17per_row_AB_kernelPlS_S_ll) ;  /* 0xffffffe002747950 */ /* 0x000fea0003c3ffff */
.L_x_21:
        /* <DEDUP_REMOVED lines=13> */
.L_x_23:


//--------------------- .nv.shared.reserved.0     --------------------------
	.section	.nv.shared.reserved.0,"aw",@nobits
	.weak		__nv_reservedSMEM_offset_0_alias
	.size		__nv_reservedSMEM_offset_0_alias, 0, 64
	.other		__nv_reservedSMEM_offset_0_alias,@"STO_CUDA_RESERVED_SHARED STV_DEFAULT"
__nv_reservedSMEM_offset_0_alias:
	.zero		0
	.zero		64


//--------------------- .nv.constant0._Z18per_element_kernelPlS_S_ll --------------------------
	.section	.nv.constant0._Z18per_element_kernelPlS_S_ll,"a",@progbits
	.sectionflags	@""
	.align	4
.nv.constant0._Z18per_element_kernelPlS_S_ll:
	.zero		936


//--------------------- .nv.constant0._Z20per_column_AB_kernelPlS_S_ll --------------------------
	.section	.nv.constant0._Z20per_column_AB_kernelPlS_S_ll,"a",@progbits
	.sectionflags	@""
	.align	4
.nv.constant0._Z20per_column_AB_kernelPlS_S_ll:
	.zero		936


//--------------------- .nv.constant0._Z17per_row_AB_kernelPlS_S_ll --------------------------
	.section	.nv.constant0._Z17per_row_AB_kernelPlS_S_ll,"a",@progbits
	.sectionflags	@""
	.align	4
.nv.constant0._Z17per_row_AB_kernelPlS_S_ll:
	.zero		936


//--------------------- SYMBOLS --------------------------

	.type		.nv.reservedSmem.offset0,@object
	.size		.nv.reservedSmem.offset0,0x4
